	.target	sm_80

	.elftype	@"ET_EXEC"


//--------------------- .note.nv.tkinfo           --------------------------
	.section	.note.nv.tkinfo,"",@"SHT_NOTE"
	.sectionflags	@"SHF_NOTE_NV_TKINFO"
	.tkinfo
        /*0018*/ 	.word	0x00000002
        /*0030*/ 	.string	""
        /*0030*/ 	.string	"ptxas"
        /*0030*/ 	.string	"Cuda compilation tools, release 13.0, V13.0.88"
        /*0030*/ 	.string	"Build cuda_13.0.r13.0/compiler.36424714_0"
        /*0030*/ 	.string	"-v  -suppress-debug-info  -lineinfo  -arch sm_80 "



//--------------------- .note.nv.cuinfo           --------------------------
	.section	.note.nv.cuinfo,"",@"SHT_NOTE"
	.sectionflags	@"SHF_NOTE_NV_CUINFO"
        /*0018*/ 	.short	0x0002
        /*001a*/ 	.short	0x0050
        /*001c*/ 	.short	0x0082
	.zero		2


//--------------------- .nv.info                  --------------------------
	.section	.nv.info,"",@"SHT_CUDA_INFO"
	.align	4


	//----- nvinfo : EIATTR_REGCOUNT
	.align		4
        /*0000*/ 	.byte	0x04, 0x2f
        /*0002*/ 	.short	(.L_2 - .L_1)
	.align		4
.L_1:
        /*0004*/ 	.word	index@(attn_fwd)
        /*0008*/ 	.word	0x0000003d


	//----- nvinfo : EIATTR_FRAME_SIZE
	.align		4
.L_2:
        /*000c*/ 	.byte	0x04, 0x11
        /*000e*/ 	.short	(.L_4 - .L_3)
	.align		4
.L_3:
        /*0010*/ 	.word	index@(attn_fwd)
        /*0014*/ 	.word	0x00000000


	//----- nvinfo : EIATTR_MIN_STACK_SIZE
	.align		4
.L_4:
        /*0018*/ 	.byte	0x04, 0x12
        /*001a*/ 	.short	(.L_6 - .L_5)
	.align		4
.L_5:
        /*001c*/ 	.word	index@(attn_fwd)
        /*0020*/ 	.word	0x00000000
.L_6:


//--------------------- .nv.info.attn_fwd         --------------------------
	.section	.nv.info.attn_fwd,"",@"SHT_CUDA_INFO"
	.sectionflags	@""
	.align	4


	//----- nvinfo : EIATTR_CUDA_API_VERSION
	.align		4
        /*0000*/ 	.byte	0x04, 0x37
        /*0002*/ 	.short	(.L_8 - .L_7)
.L_7:
        /*0004*/ 	.word	0x00000082


	//----- nvinfo : EIATTR_SW2861232_WAR
	.align		4
.L_8:
        /*0008*/ 	.byte	0x01, 0x35
	.zero		2


	//----- nvinfo : EIATTR_PARAM_CBANK
	.align		4
        /*000c*/ 	.byte	0x04, 0x0a
        /*000e*/ 	.short	(.L_10 - .L_9)
	.align		4
.L_9:
        /*0010*/ 	.word	index@(.nv.constant0.attn_fwd)
        /*0014*/ 	.short	0x0160
        /*0016*/ 	.short	0x0088


	//----- nvinfo : EIATTR_CBANK_PARAM_SIZE
	.align		4
.L_10:
        /*0018*/ 	.byte	0x03, 0x19
        /*001a*/ 	.short	0x0088


	//----- nvinfo : EIATTR_KPARAM_INFO
	.align		4
        /*001c*/ 	.byte	0x04, 0x17
        /*001e*/ 	.short	(.L_12 - .L_11)
.L_11:
        /*0020*/ 	.word	0x00000000
        /*0024*/ 	.short	0x0019
        /*0026*/ 	.short	0x0080
        /*0028*/ 	.byte	0x00, 0xf4, 0x21, 0x00


	//----- nvinfo : EIATTR_KPARAM_INFO
	.align		4
.L_12:
        /*002c*/ 	.byte	0x04, 0x17
        /*002e*/ 	.short	(.L_14 - .L_13)
.L_13:
        /*0030*/ 	.word	0x00000000
        /*0034*/ 	.short	0x0018
        /*0036*/ 	.short	0x0078
        /*0038*/ 	.byte	0x00, 0xf4, 0x21, 0x00


	//----- nvinfo : EIATTR_KPARAM_INFO
	.align		4
.L_14:
        /*003c*/ 	.byte	0x04, 0x17
        /*003e*/ 	.short	(.L_16 - .L_15)
.L_15:
        /*0040*/ 	.word	0x00000000
        /*0044*/ 	.short	0x0017
        /*0046*/ 	.short	0x0070
        /*0048*/ 	.byte	0x00, 0xf0, 0x11, 0x00


	//----- nvinfo : EIATTR_KPARAM_INFO
	.align		4
.L_16:
        /*004c*/ 	.byte	0x04, 0x17
        /*004e*/ 	.short	(.L_18 - .L_17)
.L_17:
        /*0050*/ 	.word	0x00000000
        /*0054*/ 	.short	0x0016
        /*0056*/ 	.short	0x006c
        /*0058*/ 	.byte	0x00, 0xf0, 0x11, 0x00


	//----- nvinfo : EIATTR_KPARAM_INFO
	.align		4
.L_18:
        /*005c*/ 	.byte	0x04, 0x17
        /*005e*/ 	.short	(.L_20 - .L_19)
.L_19:
        /*0060*/ 	.word	0x00000000
        /*0064*/ 	.short	0x0015
        /*0066*/ 	.short	0x0068
        /*0068*/ 	.byte	0x00, 0xf0, 0x11, 0x00


	//----- nvinfo : EIATTR_KPARAM_INFO
	.align		4
.L_20:
        /*006c*/ 	.byte	0x04, 0x17
        /*006e*/ 	.short	(.L_22 - .L_21)
.L_21:
        /*0070*/ 	.word	0x00000000
        /*0074*/ 	.short	0x0014
        /*0076*/ 	.short	0x0064
        /*0078*/ 	.byte	0x00, 0xf0, 0x11, 0x00


	//----- nvinfo : EIATTR_KPARAM_INFO
	.align		4
.L_22:
        /*007c*/ 	.byte	0x04, 0x17
        /*007e*/ 	.short	(.L_24 - .L_23)
.L_23:
        /*0080*/ 	.word	0x00000000
        /*0084*/ 	.short	0x0013
        /*0086*/ 	.short	0x0060
        /*0088*/ 	.byte	0x00, 0xf0, 0x11, 0x00


	//----- nvinfo : EIATTR_KPARAM_INFO
	.align		4
.L_24:
        /*008c*/ 	.byte	0x04, 0x17
        /*008e*/ 	.short	(.L_26 - .L_25)
.L_25:
        /*0090*/ 	.word	0x00000000
        /*0094*/ 	.short	0x0012
        /*0096*/ 	.short	0x005c
        /*0098*/ 	.byte	0x00, 0xf0, 0x11, 0x00


	//----- nvinfo : EIATTR_KPARAM_INFO
	.align		4
.L_26:
        /*009c*/ 	.byte	0x04, 0x17
        /*009e*/ 	.short	(.L_28 - .L_27)
.L_27:
        /*00a0*/ 	.word	0x00000000
        /*00a4*/ 	.short	0x0011
        /*00a6*/ 	.short	0x0058
        /*00a8*/ 	.byte	0x00, 0xf0, 0x11, 0x00


	//----- nvinfo : EIATTR_KPARAM_INFO
	.align		4
.L_28:
        /*00ac*/ 	.byte	0x04, 0x17
        /*00ae*/ 	.short	(.L_30 - .L_29)
.L_29:
        /*00b0*/ 	.word	0x00000000
        /*00b4*/ 	.short	0x0010
        /*00b6*/ 	.short	0x0054
        /*00b8*/ 	.byte	0x00, 0xf0, 0x11, 0x00


	//----- nvinfo : EIATTR_KPARAM_INFO
	.align		4
.L_30:
        /*00bc*/ 	.byte	0x04, 0x17
        /*00be*/ 	.short	(.L_32 - .L_31)
.L_31:
        /*00c0*/ 	.word	0x00000000
        /*00c4*/ 	.short	0x000f
        /*00c6*/ 	.short	0x0050
        /*00c8*/ 	.byte	0x00, 0xf0, 0x11, 0x00


	//----- nvinfo : EIATTR_KPARAM_INFO
	.align		4
.L_32:
        /*00cc*/ 	.byte	0x04, 0x17
        /*00ce*/ 	.short	(.L_34 - .L_33)
.L_33:
        /*00d0*/ 	.word	0x00000000
        /*00d4*/ 	.short	0x000e
        /*00d6*/ 	.short	0x004c
        /*00d8*/ 	.byte	0x00, 0xf0, 0x11, 0x00


	//----- nvinfo : EIATTR_KPARAM_INFO
	.align		4
.L_34:
        /*00dc*/ 	.byte	0x04, 0x17
        /*00de*/ 	.short	(.L_36 - .L_35)
.L_35:
        /*00e0*/ 	.word	0x00000000
        /*00e4*/ 	.short	0x000d
        /*00e6*/ 	.short	0x0048
        /*00e8*/ 	.byte	0x00, 0xf0, 0x11, 0x00


	//----- nvinfo : EIATTR_KPARAM_INFO
	.align		4
.L_36:
        /*00ec*/ 	.byte	0x04, 0x17
        /*00ee*/ 	.short	(.L_38 - .L_37)
.L_37:
        /*00f0*/ 	.word	0x00000000
        /*00f4*/ 	.short	0x000c
        /*00f6*/ 	.short	0x0044
        /*00f8*/ 	.byte	0x00, 0xf0, 0x11, 0x00


	//----- nvinfo : EIATTR_KPARAM_INFO
	.align		4
.L_38:
        /*00fc*/ 	.byte	0x04, 0x17
        /*00fe*/ 	.short	(.L_40 - .L_39)
.L_39:
        /*0100*/ 	.word	0x00000000
        /*0104*/ 	.short	0x000b
        /*0106*/ 	.short	0x0040
        /*0108*/ 	.byte	0x00, 0xf0, 0x11, 0x00


	//----- nvinfo : EIATTR_KPARAM_INFO
	.align		4
.L_40:
        /*010c*/ 	.byte	0x04, 0x17
        /*010e*/ 	.short	(.L_42 - .L_41)
.L_41:
        /*0110*/ 	.word	0x00000000
        /*0114*/ 	.short	0x000a
        /*0116*/ 	.short	0x003c
        /*0118*/ 	.byte	0x00, 0xf0, 0x11, 0x00


	//----- nvinfo : EIATTR_KPARAM_INFO
	.align		4
.L_42:
        /*011c*/ 	.byte	0x04, 0x17
        /*011e*/ 	.short	(.L_44 - .L_43)
.L_43:
        /*0120*/ 	.word	0x00000000
        /*0124*/ 	.short	0x0009
        /*0126*/ 	.short	0x0038
        /*0128*/ 	.byte	0x00, 0xf0, 0x11, 0x00


	//----- nvinfo : EIATTR_KPARAM_INFO
	.align		4
.L_44:
        /*012c*/ 	.byte	0x04, 0x17
        /*012e*/ 	.short	(.L_46 - .L_45)
.L_45:
        /*0130*/ 	.word	0x00000000
        /*0134*/ 	.short	0x0008
        /*0136*/ 	.short	0x0034
        /*0138*/ 	.byte	0x00, 0xf0, 0x11, 0x00


	//----- nvinfo : EIATTR_KPARAM_INFO
	.align		4
.L_46:
        /*013c*/ 	.byte	0x04, 0x17
        /*013e*/ 	.short	(.L_48 - .L_47)
.L_47:
        /*0140*/ 	.word	0x00000000
        /*0144*/ 	.short	0x0007
        /*0146*/ 	.short	0x0030
        /*0148*/ 	.byte	0x00, 0xf0, 0x11, 0x00


	//----- nvinfo : EIATTR_KPARAM_INFO
	.align		4
.L_48:
        /*014c*/ 	.byte	0x04, 0x17
        /*014e*/ 	.short	(.L_50 - .L_49)
.L_49:
        /*0150*/ 	.word	0x00000000
        /*0154*/ 	.short	0x0006
        /*0156*/ 	.short	0x002c
        /*0158*/ 	.byte	0x00, 0xf0, 0x11, 0x00


	//----- nvinfo : EIATTR_KPARAM_INFO
	.align		4
.L_50:
        /*015c*/ 	.byte	0x04, 0x17
        /*015e*/ 	.short	(.L_52 - .L_51)
.L_51:
        /*0160*/ 	.word	0x00000000
        /*0164*/ 	.short	0x0005
        /*0166*/ 	.short	0x0028
        /*0168*/ 	.byte	0x00, 0xf0, 0x11, 0x00


	//----- nvinfo : EIATTR_KPARAM_INFO
	.align		4
.L_52:
        /*016c*/ 	.byte	0x04, 0x17
        /*016e*/ 	.short	(.L_54 - .L_53)
.L_53:
        /*0170*/ 	.word	0x00000000
        /*0174*/ 	.short	0x0004
        /*0176*/ 	.short	0x0020
        /*0178*/ 	.byte	0x00, 0xf4, 0x21, 0x00


	//----- nvinfo : EIATTR_KPARAM_INFO
	.align		4
.L_54:
        /*017c*/ 	.byte	0x04, 0x17
        /*017e*/ 	.short	(.L_56 - .L_55)
.L_55:
        /*0180*/ 	.word	0x00000000
        /*0184*/ 	.short	0x0003
        /*0186*/ 	.short	0x0018
        /*0188*/ 	.byte	0x00, 0xf4, 0x21, 0x00


	//----- nvinfo : EIATTR_KPARAM_INFO
	.align		4
.L_56:
        /*018c*/ 	.byte	0x04, 0x17
        /*018e*/ 	.short	(.L_58 - .L_57)
.L_57:
        /*0190*/ 	.word	0x00000000
        /*0194*/ 	.short	0x0002
        /*0196*/ 	.short	0x0010
        /*0198*/ 	.byte	0x00, 0xf4, 0x21, 0x00


	//----- nvinfo : EIATTR_KPARAM_INFO
	.align		4
.L_58:
        /*019c*/ 	.byte	0x04, 0x17
        /*019e*/ 	.short	(.L_60 - .L_59)
.L_59:
        /*01a0*/ 	.word	0x00000000
        /*01a4*/ 	.short	0x0001
        /*01a6*/ 	.short	0x0008
        /*01a8*/ 	.byte	0x00, 0xf4, 0x21, 0x00


	//----- nvinfo : EIATTR_KPARAM_INFO
	.align		4
.L_60:
        /*01ac*/ 	.byte	0x04, 0x17
        /*01ae*/ 	.short	(.L_62 - .L_61)
.L_61:
        /*01b0*/ 	.word	0x00000000
        /*01b4*/ 	.short	0x0000
        /*01b6*/ 	.short	0x0000
        /*01b8*/ 	.byte	0x00, 0xf4, 0x21, 0x00


	//----- nvinfo : EIATTR_MAXREG_COUNT
	.align		4
.L_62:
        /*01bc*/ 	.byte	0x03, 0x1b
        /*01be*/ 	.short	0x0080


	//----- nvinfo : EIATTR_NUM_BARRIERS
	.align		4
        /*01c0*/ 	.byte	0x02, 0x4c
        /*01c2*/ 	.byte	0x01
	.zero		1


	//----- nvinfo : EIATTR_MERCURY_ISA_VERSION
	.align		4
        /*01c4*/ 	.byte	0x03, 0x5f
        /*01c6*/ 	.short	0x0000


	//----- nvinfo : EIATTR_COOP_GROUP_MASK_REGIDS
	.align		4
        /*01c8*/ 	.byte	0x04, 0x29
        /*01ca*/ 	.short	(.L_64 - .L_63)


	//   ....[0]....
.L_63:
        /*01cc*/ 	.word	0xffffffff


	//   ....[1]....
        /*01d0*/ 	.word	0xffffffff


	//   ....[2]....
        /*01d4*/ 	.word	0xffffffff


	//   ....[3]....
        /*01d8*/ 	.word	0xffffffff


	//   ....[4]....
        /*01dc*/ 	.word	0xffffffff


	//   ....[5]....
        /*01e0*/ 	.word	0xffffffff


	//   ....[6]....
        /*01e4*/ 	.word	0xffffffff


	//   ....[7]....
        /*01e8*/ 	.word	0xffffffff


	//----- nvinfo : EIATTR_COOP_GROUP_INSTR_OFFSETS
	.align		4
.L_64:
        /*01ec*/ 	.byte	0x04, 0x28
        /*01ee*/ 	.short	(.L_66 - .L_65)


	//   ....[0]....
.L_65:
        /*01f0*/ 	.word	0x00000aa0


	//   ....[1]....
        /*01f4*/ 	.word	0x00000ac0


	//   ....[2]....
        /*01f8*/ 	.word	0x00000cb0


	//   ....[3]....
        /*01fc*/ 	.word	0x00000d10


	//   ....[4]....
        /*0200*/ 	.word	0x00001110


	//   ....[5]....
        /*0204*/ 	.word	0x00001140


	//   ....[6]....
        /*0208*/ 	.word	0x00001240


	//   ....[7]....
        /*020c*/ 	.word	0x00001250


	//----- nvinfo : EIATTR_EXIT_INSTR_OFFSETS
	.align		4
.L_66:
        /*0210*/ 	.byte	0x04, 0x1c
        /*0212*/ 	.short	(.L_68 - .L_67)


	//   ....[0]....
.L_67:
        /*0214*/ 	.word	0x00001e60


	//   ....[1]....
        /*0218*/ 	.word	0x00001f00


	//----- nvinfo : EIATTR_REQNTID
	.align		4
.L_68:
        /*021c*/ 	.byte	0x04, 0x10
        /*021e*/ 	.short	(.L_70 - .L_69)
.L_69:
        /*0220*/ 	.word	0x00000200
        /*0224*/ 	.word	0x00000001
        /*0228*/ 	.word	0x00000001
.L_70:


//--------------------- .nv.callgraph             --------------------------
	.section	.nv.callgraph,"",@"SHT_CUDA_CALLGRAPH"
	.align	4
	.sectionentsize	8
	.align		4
        /*0000*/ 	.word	0x00000000
	.align		4
        /*0004*/ 	.word	0xffffffff
	.align		4
        /*0008*/ 	.word	0x00000000
	.align		4
        /*000c*/ 	.word	0xfffffffe
	.align		4
        /*0010*/ 	.word	0x00000000
	.align		4
        /*0014*/ 	.word	0xfffffffd
	.align		4
        /*0018*/ 	.word	0x00000000
	.align		4
        /*001c*/ 	.word	0xfffffffc


//--------------------- .nv.rel.action            --------------------------
	.section	.nv.rel.action,"",@"SHT_CUDA_RELOCINFO"
	.align	8
	.sectionentsize	8
        /*0000*/ 	.byte	0x73, 0x00, 0x00, 0x00, 0x00, 0x00, 0x00, 0x00, 0x00, 0x00, 0x00, 0x11, 0x25, 0x00, 0x05, 0x36


//--------------------- .nv.constant4             --------------------------
	.section	.nv.constant4,"a",@progbits
	.align	8
	.align		8
.nv.constant4:
        /*0000*/ 	.dword	_$_str


//--------------------- .nv.constant0.attn_fwd    --------------------------
	.section	.nv.constant0.attn_fwd,"a",@progbits
	.sectionflags	@""
	.align	4
.nv.constant0.attn_fwd:
	.zero		488


//--------------------- .text.attn_fwd            --------------------------
	.section	.text.attn_fwd,"ax",@progbits
	.sectioninfo	@"SHI_REGISTERS=61"
	.align	128
        .global         attn_fwd
        .type           attn_fwd,@function
        .size           attn_fwd,(.L_x_3 - attn_fwd)
        .other          attn_fwd,@"STO_CUDA_ENTRY STV_DEFAULT"
attn_fwd:
.text.attn_fwd:
[----:B------:R-:W-:Y:S02]  /*0000*/  MOV R1, c[0x0][0x28] ;  /* 0x00000a0000017a02 */ /* 0x000fe40000000f00 */
[----:B------:R-:W0:Y:S01]  /*0010*/  S2R R0, SR_TID.X ;  /* 0x0000000000007919 */ /* 0x000e220000002100 */
[----:B------:R-:W-:Y:S01]  /*0020*/  MOV R18, c[0x0][0x198] ;  /* 0x0000660000127a02 */ /* 0x000fe20000000f00 */
[----:B------:R-:W-:Y:S02]  /*0030*/  ULDC.64 UR4, c[0x0][0x118] ;  /* 0x0000460000047ab9 */ /* 0x000fe40000000a00 */
[----:B------:R-:W1:Y:S04]  /*0040*/  S2R R3, SR_CTAID.X ;  /* 0x0000000000037919 */ /* 0x000e680000002500 */
[----:B------:R-:W2:Y:S01]  /*0050*/  S2R R2, SR_CTAID.Y ;  /* 0x0000000000027919 */ /* 0x000ea20000002600 */
[----:B0-----:R-:W-:Y:S02]  /*0060*/  LOP3.LUT R16, R0, 0xff, RZ, 0xc0, !PT ;  /* 0x000000ff00107812 */ /* 0x001fe400078ec0ff */
[----:B------:R-:W-:-:S03]  /*0070*/  SHF.R.U32.HI R49, RZ, 0x8, R0 ;  /* 0x00000008ff317819 */ /* 0x000fc60000011600 */
[----:B-1----:R-:W-:Y:S01]  /*0080*/  IMAD R50, R3, 0x100, R16 ;  /* 0x0000010003327824 */ /* 0x002fe200078e0210 */
[----:B------:R-:W-:Y:S01]  /*0090*/  SGXT.U32 R49, R49, 0x1 ;  /* 0x000000013131781a */ /* 0x000fe20000000000 */
[----:B--2---:R-:W-:Y:S02]  /*00a0*/  IMAD R3, R2, c[0x0][0x190], RZ ;  /* 0x0000640002037a24 */ /* 0x004fe400078e02ff */
[----:B------:R-:W-:Y:S02]  /*00b0*/  IMAD R5, R50, c[0x0][0x194], RZ ;  /* 0x0000650032057a24 */ /* 0x000fe400078e02ff */
[----:B------:R-:W-:Y:S02]  /*00c0*/  IMAD R8, R49, c[0x0][0x198], RZ ;  /* 0x0000660031087a24 */ /* 0x000fe400078e02ff */
[----:B------:R-:W-:Y:S01]  /*00d0*/  IMAD.SHL.U32 R4, R3, 0x2, RZ ;  /* 0x0000000203047824 */ /* 0x000fe200078e00ff */
[----:B------:R-:W-:Y:S01]  /*00e0*/  SHF.L.U32 R7, R5, 0x1, RZ ;  /* 0x0000000105077819 */ /* 0x000fe200000006ff */
[----:B------:R-:W-:-:S02]  /*00f0*/  IMAD R9, R18, 0x2, R8 ;  /* 0x0000000212097824 */ /* 0x000fc400078e0208 */
[----:B------:R-:W-:Y:S01]  /*0100*/  IMAD.HI R3, R3, 0x2, RZ ;  /* 0x0000000203037827 */ /* 0x000fe200078e02ff */
[----:B------:R-:W-:Y:S02]  /*0110*/  IADD3 R22, P0, P1, R7, c[0x0][0x160], R4 ;  /* 0x0000580007167a10 */ /* 0x000fe4000791e004 */
[----:B------:R-:W-:Y:S01]  /*0120*/  LEA R10, R18, R9, 0x1 ;  /* 0x00000009120a7211 */ /* 0x000fe200078e08ff */
[----:B------:R-:W-:-:S05]  /*0130*/  IMAD.HI R6, R5, 0x2, RZ ;  /* 0x0000000205067827 */ /* 0x000fca00078e02ff */
[----:B------:R-:W-:Y:S01]  /*0140*/  IADD3.X R24, R6, c[0x0][0x164], R3, P0, P1 ;  /* 0x0000590006187a10 */ /* 0x000fe200007e2403 */
[----:B------:R-:W-:Y:S01]  /*0150*/  IMAD R3, R18, 0x2, R10 ;  /* 0x0000000212037824 */ /* 0x000fe200078e020a */
[-C--:B------:R-:W-:Y:S02]  /*0160*/  LEA R4, P0, R8, R22.reuse, 0x1 ;  /* 0x0000001608047211 */ /* 0x080fe400078008ff */
[C---:B------:R-:W-:Y:S02]  /*0170*/  LEA R6, P1, R9.reuse, R22, 0x1 ;  /* 0x0000001609067211 */ /* 0x040fe400078208ff */
[----:B------:R-:W-:Y:S02]  /*0180*/  LEA R11, R18, R3, 0x1 ;  /* 0x00000003120b7211 */ /* 0x000fe400078e08ff */
[----:B------:R-:W-:Y:S02]  /*0190*/  LEA.HI.X.SX32 R5, R8, R24, 0x1, P0 ;  /* 0x0000001808057211 */ /* 0x000fe400000f0eff */
[----:B------:R-:W-:Y:S01]  /*01a0*/  LEA R8, P0, R10, R22, 0x1 ;  /* 0x000000160a087211 */ /* 0x000fe200078008ff */
[----:B------:R-:W-:Y:S01]  /*01b0*/  IMAD R15, R18, 0x2, R11 ;  /* 0x00000002120f7824 */ /* 0x000fe200078e020b */
[-C--:B------:R-:W-:Y:S01]  /*01c0*/  LEA.HI.X.SX32 R7, R9, R24.reuse, 0x1, P1 ;  /* 0x0000001809077211 */ /* 0x080fe200008f0eff */
[----:B------:R0:W2:Y:S01]  /*01d0*/  LDG.E.U16 R19, [R4.64] ;  /* 0x0000000404137981 */ /* 0x0000a2000c1e1500 */
[----:B------:R-:W-:-:S02]  /*01e0*/  LEA.HI.X.SX32 R9, R10, R24, 0x1, P0 ;  /* 0x000000180a097211 */ /* 0x000fc400000f0eff */
[C---:B------:R-:W-:Y:S01]  /*01f0*/  LEA R12, P0, R11.reuse, R22, 0x1 ;  /* 0x000000160b0c7211 */ /* 0x040fe200078008ff */
[----:B------:R1:W3:Y:S01]  /*0200*/  LDG.E.U16 R20, [R6.64] ;  /* 0x0000000406147981 */ /* 0x0002e2000c1e1500 */
[C---:B------:R-:W-:Y:S02]  /*0210*/  LEA R17, R18.reuse, R15, 0x1 ;  /* 0x0000000f12117211 */ /* 0x040fe400078e08ff */
[----:B------:R-:W-:Y:S01]  /*0220*/  LEA.HI.X.SX32 R13, R11, R24, 0x1, P0 ;  /* 0x000000180b0d7211 */ /* 0x000fe200000f0eff */
[----:B------:R4:W5:Y:S01]  /*0230*/  LDG.E.U16 R8, [R8.64] ;  /* 0x0000000408087981 */ /* 0x000962000c1e1500 */
[-C--:B------:R-:W-:Y:S01]  /*0240*/  LEA R14, P1, R15, R22.reuse, 0x1 ;  /* 0x000000160f0e7211 */ /* 0x080fe200078208ff */
[----:B------:R-:W-:Y:S01]  /*0250*/  IMAD R18, R18, 0x2, R17 ;  /* 0x0000000212127824 */ /* 0x000fe200078e0211 */
[----:B------:R-:W-:Y:S01]  /*0260*/  LEA R10, P0, R3, R22, 0x1 ;  /* 0x00000016030a7211 */ /* 0x000fe200078008ff */
[----:B------:R4:W3:Y:S01]  /*0270*/  LDG.E.U16 R12, [R12.64] ;  /* 0x000000040c0c7981 */ /* 0x0008e2000c1e1500 */
[----:B------:R-:W-:-:S02]  /*0280*/  LEA.HI.X.SX32 R15, R15, R24, 0x1, P1 ;  /* 0x000000180f0f7211 */ /* 0x000fc400008f0eff */
[----:B0-----:R-:W-:Y:S02]  /*0290*/  LEA R4, P1, R17, R22, 0x1 ;  /* 0x0000001611047211 */ /* 0x001fe400078208ff */
[----:B------:R-:W-:Y:S01]  /*02a0*/  LEA.HI.X.SX32 R11, R3, R24, 0x1, P0 ;  /* 0x00000018030b7211 */ /* 0x000fe200000f0eff */
[----:B------:R-:W5:Y:S01]  /*02b0*/  LDG.E.U16 R14, [R14.64] ;  /* 0x000000040e0e7981 */ /* 0x000f62000c1e1500 */
[C---:B-1----:R-:W-:Y:S02]  /*02c0*/  LEA R6, P0, R18.reuse, R22, 0x1 ;  /* 0x0000001612067211 */ /* 0x042fe400078008ff */
[-C--:B------:R-:W-:Y:S01]  /*02d0*/  LEA.HI.X.SX32 R5, R17, R24.reuse, 0x1, P1 ;  /* 0x0000001811057211 */ /* 0x080fe200008f0eff */
[----:B------:R-:W5:Y:S01]  /*02e0*/  LDG.E.U16 R10, [R10.64] ;  /* 0x000000040a0a7981 */ /* 0x000f62000c1e1500 */
[----:B------:R-:W-:-:S03]  /*02f0*/  LEA.HI.X.SX32 R7, R18, R24, 0x1, P0 ;  /* 0x0000001812077211 */ /* 0x000fc600000f0eff */
[----:B------:R0:W5:Y:S04]  /*0300*/  LDG.E.U16 R4, [R4.64] ;  /* 0x0000000404047981 */ /* 0x000168000c1e1500 */
[----:B------:R1:W5:Y:S01]  /*0310*/  LDG.E.U16 R6, [R6.64] ;  /* 0x0000000406067981 */ /* 0x000362000c1e1500 */
[----:B------:R-:W-:Y:S02]  /*0320*/  SHF.R.S32.HI R3, RZ, 0x8, R0 ;  /* 0x00000008ff037819 */ /* 0x000fe40000011400 */
[----:B------:R-:W-:Y:S02]  /*0330*/  SHF.L.U32 R16, R16, 0x1, RZ ;  /* 0x0000000110107819 */ /* 0x000fe400000006ff */
[----:B------:R-:W-:-:S04]  /*0340*/  SGXT R3, R3, 0x1 ;  /* 0x000000010303781a */ /* 0x000fc80000000200 */
[----:B------:R-:W-:-:S04]  /*0350*/  LOP3.LUT R3, R16, 0x210, R3, 0x78, !PT ;  /* 0x0000021010037812 */ /* 0x000fc800078e7803 */
[C---:B----4-:R-:W-:Y:S02]  /*0360*/  LOP3.LUT R9, R3.reuse, 0x20, RZ, 0x3c, !PT ;  /* 0x0000002003097812 */ /* 0x050fe400078e3cff */
[C---:B------:R-:W-:Y:S02]  /*0370*/  LOP3.LUT R13, R3.reuse, 0x40, RZ, 0x3c, !PT ;  /* 0x00000040030d7812 */ /* 0x040fe400078e3cff */
[----:B0-----:R-:W-:Y:S01]  /*0380*/  LOP3.LUT R5, R3, 0x60, RZ, 0x3c, !PT ;  /* 0x0000006003057812 */ /* 0x001fe200078e3cff */
[----:B-1----:R-:W-:-:S05]  /*0390*/  IMAD.MOV.U32 R7, RZ, RZ, 0x1 ;  /* 0x00000001ff077424 */ /* 0x002fca00078e00ff */
[----:B------:R-:W-:Y:S01]  /*03a0*/  ISETP.LE.AND P0, PT, R7, c[0x0][0x1d0], PT ;  /* 0x0000740007007a0c */ /* 0x000fe20003f03270 */
[----:B------:R-:W-:Y:S01]  /*03b0*/  IMAD.MOV.U32 R44, RZ, RZ, 0x3f800000 ;  /* 0x3f800000ff2c7424 */ /* 0x000fe200078e00ff */
[----:B------:R-:W-:Y:S01]  /*03c0*/  MOV R51, 0xff800000 ;  /* 0xff80000000337802 */ /* 0x000fe20000000f00 */
[----:B------:R-:W-:Y:S01]  /*03d0*/  IMAD.MOV.U32 R52, RZ, RZ, -0x800000 ;  /* 0xff800000ff347424 */ /* 0x000fe200078e00ff */
[----:B------:R-:W-:Y:S01]  /*03e0*/  MOV R43, 0x3f800000 ;  /* 0x3f800000002b7802 */ /* 0x000fe20000000f00 */
[----:B------:R-:W-:Y:S01]  /*03f0*/  CS2R R16, SRZ ;  /* 0x0000000000107805 */ /* 0x000fe2000001ff00 */
[----:B------:R-:W-:Y:S01]  /*0400*/  CS2R R24, SRZ ;  /* 0x0000000000187805 */ /* 0x000fe2000001ff00 */
[----:B------:R-:W-:Y:S01]  /*0410*/  CS2R R26, SRZ ;  /* 0x00000000001a7805 */ /* 0x000fe2000001ff00 */
[C---:B------:R-:W-:Y:S02]  /*0420*/  LOP3.LUT R48, R0.reuse, 0x1e0, RZ, 0xc0, !PT ;  /* 0x000001e000307812 */ /* 0x040fe400078ec0ff */
[----:B------:R-:W-:-:S02]  /*0430*/  LOP3.LUT R47, R0, 0x1f, RZ, 0xc0, !PT ;  /* 0x0000001f002f7812 */ /* 0x000fc400078ec0ff */
[C---:B------:R-:W-:Y:S02]  /*0440*/  SHF.L.U32 R46, R0.reuse, 0x1, RZ ;  /* 0x00000001002e7819 */ /* 0x040fe400000006ff */
[----:B------:R-:W-:Y:S01]  /*0450*/  LOP3.LUT R45, R0, 0x7, RZ, 0xc0, !PT ;  /* 0x00000007002d7812 */ /* 0x000fe200078ec0ff */
[----:B--2---:R0:W-:Y:S04]  /*0460*/  STS.U16 [R3], R19 ;  /* 0x0000001303007388 */ /* 0x0041e80000000400 */
[----:B---3--:R1:W-:Y:S04]  /*0470*/  STS.U16 [R3+0x1000], R12 ;  /* 0x0010000c03007388 */ /* 0x0083e80000000400 */
[----:B------:R1:W-:Y:S04]  /*0480*/  STS.U16 [R9+0x400], R20 ;  /* 0x0004001409007388 */ /* 0x0003e80000000400 */
[----:B-----5:R1:W-:Y:S04]  /*0490*/  STS.U16 [R9+0x1400], R14 ;  /* 0x0014000e09007388 */ /* 0x0203e80000000400 */
[----:B------:R1:W-:Y:S04]  /*04a0*/  STS.U16 [R13+0x800], R8 ;  /* 0x000800080d007388 */ /* 0x0003e80000000400 */
[----:B------:R1:W-:Y:S04]  /*04b0*/  STS.U16 [R13+0x1800], R4 ;  /* 0x001800040d007388 */ /* 0x0003e80000000400 */
[----:B------:R1:W-:Y:S04]  /*04c0*/  STS.U16 [R5+0xc00], R10 ;  /* 0x000c000a05007388 */ /* 0x0003e80000000400 */
[----:B------:R1:W-:Y:S01]  /*04d0*/  STS.U16 [R5+0x1c00], R6 ;  /* 0x001c000605007388 */ /* 0x0003e20000000400 */
[----:B0-----:R-:W-:Y:S01]  /*04e0*/  CS2R R18, SRZ ;  /* 0x0000000000127805 */ /* 0x001fe2000001ff00 */
[----:B------:R-:W-:Y:S05]  /*04f0*/  @!P0 BRA `(.L_x_0) ;  /* 0x00000e5000008947 */ /* 0x000fea0003800000 */
[----:B-1----:R-:W-:Y:S01]  /*0500*/  IMAD R4, R2, c[0x0][0x1b0], RZ ;  /* 0x00006c0002047a24 */ /* 0x002fe200078e02ff */
[----:B------:R-:W-:Y:S01]  /*0510*/  LOP3.LUT R5, R0, 0xf, RZ, 0xc0, !PT ;  /* 0x0000000f00057812 */ /* 0x000fe200078ec0ff */
[----:B------:R-:W-:Y:S01]  /*0520*/  IMAD R7, R47, c[0x0][0x1b4], RZ ;  /* 0x00006d002f077a24 */ /* 0x000fe200078e02ff */
[----:B------:R-:W-:Y:S01]  /*0530*/  SHF.R.S32.HI R10, RZ, 0x2, R0 ;  /* 0x00000002ff0a7819 */ /* 0x000fe20000011400 */
[----:B------:R-:W-:Y:S01]  /*0540*/  IMAD.SHL.U32 R6, R4, 0x2, RZ ;  /* 0x0000000204067824 */ /* 0x000fe200078e00ff */
[----:B------:R-:W-:Y:S01]  /*0550*/  LOP3.LUT R11, R46, 0x3fe, RZ, 0xc0, !PT ;  /* 0x000003fe2e0b7812 */ /* 0x000fe200078ec0ff */
[----:B------:R-:W-:Y:S01]  /*0560*/  IMAD R3, R2, c[0x0][0x1a0], RZ ;  /* 0x0000680002037a24 */ /* 0x000fe200078e02ff */
[----:B------:R-:W-:Y:S01]  /*0570*/  SHF.L.U32 R9, R7, 0x1, RZ ;  /* 0x0000000107097819 */ /* 0x000fe200000006ff */
[----:B------:R-:W-:Y:S01]  /*0580*/  IMAD R5, R5, c[0x0][0x1a8], RZ ;  /* 0x00006a0005057a24 */ /* 0x000fe200078e02ff */
[----:B------:R-:W-:Y:S01]  /*0590*/  SGXT R10, R10, 0x1 ;  /* 0x000000010a0a781a */ /* 0x000fe20000000200 */
[----:B------:R-:W-:Y:S01]  /*05a0*/  IMAD.SHL.U32 R8, R0, 0x20, RZ ;  /* 0x0000002000087824 */ /* 0x000fe200078e00ff */
[----:B------:R-:W-:Y:S01]  /*05b0*/  IADD3 R14, P2, P3, R9, c[0x0][0x170], R6 ;  /* 0x00005c00090e7a10 */ /* 0x000fe20007b5e006 */
[----:B------:R-:W-:Y:S01]  /*05c0*/  IMAD.HI R6, R4, 0x2, RZ ;  /* 0x0000000204067827 */ /* 0x000fe200078e02ff */
[----:B------:R-:W-:Y:S01]  /*05d0*/  SHF.R.U32.HI R12, RZ, 0x2, R0 ;  /* 0x00000002ff0c7819 */ /* 0x000fe20000011600 */
[----:B------:R-:W-:Y:S01]  /*05e0*/  CS2R R18, SRZ ;  /* 0x0000000000127805 */ /* 0x000fe2000001ff00 */
[----:B------:R-:W-:Y:S01]  /*05f0*/  LOP3.LUT R13, R10, 0x90, RZ, 0xc0, !PT ;  /* 0x000000900a0d7812 */ /* 0x000fe200078ec0ff */
[----:B------:R-:W-:Y:S01]  /*0600*/  IMAD.HI R9, R7, 0x2, RZ ;  /* 0x0000000207097827 */ /* 0x000fe200078e02ff */
[----:B------:R-:W-:Y:S01]  /*0610*/  SHF.L.U32 R7, R5, 0x1, RZ ;  /* 0x0000000105077819 */ /* 0x000fe200000006ff */
[----:B------:R-:W-:Y:S01]  /*0620*/  CS2R R24, SRZ ;  /* 0x0000000000187805 */ /* 0x000fe2000001ff00 */
[----:B------:R-:W-:Y:S01]  /*0630*/  LOP3.LUT R11, R11, 0x30, R12, 0x78, !PT ;  /* 0x000000300b0b7812 */ /* 0x000fe200078e780c */
[----:B------:R-:W-:Y:S01]  /*0640*/  IMAD.SHL.U32 R4, R3, 0x2, RZ ;  /* 0x0000000203047824 */ /* 0x000fe200078e00ff */
[----:B------:R-:W-:Y:S01]  /*0650*/  IADD3.X R10, R9, c[0x0][0x174], R6, P2, P3 ;  /* 0x00005d00090a7a10 */ /* 0x000fe200017e6406 */
[----:B------:R-:W-:Y:S01]  /*0660*/  IMAD.HI R5, R5, 0x2, RZ ;  /* 0x0000000205057827 */ /* 0x000fe200078e02ff */
[----:B------:R-:W-:Y:S01]  /*0670*/  LOP3.LUT R13, R13, 0x60, R8, 0xf8, !PT ;  /* 0x000000600d0d7812 */ /* 0x000fe200078ef808 */
[----:B------:R-:W-:Y:S01]  /*0680*/  CS2R R26, SRZ ;  /* 0x00000000001a7805 */ /* 0x000fe2000001ff00 */
[----:B------:R-:W-:Y:S01]  /*0690*/  SHF.R.U32.HI R6, RZ, 0x5, R0 ;  /* 0x00000005ff067819 */ /* 0x000fe20000011600 */
[----:B------:R-:W-:Y:S01]  /*06a0*/  IMAD.MOV.U32 R44, RZ, RZ, 0x3f800000 ;  /* 0x3f800000ff2c7424 */ /* 0x000fe200078e00ff */
[----:B------:R-:W-:Y:S01]  /*06b0*/  IADD3 R12, P0, P1, R7, c[0x0][0x168], R4 ;  /* 0x00005a00070c7a10 */ /* 0x000fe2000791e004 */
[----:B------:R-:W-:Y:S01]  /*06c0*/  IMAD.HI R4, R3, 0x2, RZ ;  /* 0x0000000203047827 */ /* 0x000fe200078e02ff */
[----:B------:R-:W-:-:S02]  /*06d0*/  SHF.R.U32.HI R8, RZ, 0x4, R0 ;  /* 0x00000004ff087819 */ /* 0x000fc40000011600 */
[----:B------:R-:W-:Y:S01]  /*06e0*/  SHF.L.U32 R7, R45, 0x4, RZ ;  /* 0x000000042d077819 */ /* 0x000fe200000006ff */
[----:B------:R-:W-:Y:S01]  /*06f0*/  IMAD.MOV.U32 R43, RZ, RZ, 0x3f800000 ;  /* 0x3f800000ff2b7424 */ /* 0x000fe200078e00ff */
[----:B------:R-:W-:Y:S02]  /*0700*/  SGXT.U32 R3, R6, 0x4 ;  /* 0x000000040603781a */ /* 0x000fe40000000000 */
[----:B------:R-:W-:Y:S02]  /*0710*/  LOP3.LUT R40, R0, 0x10, RZ, 0xc0, !PT ;  /* 0x0000001000287812 */ /* 0x000fe400078ec0ff */
[----:B------:R-:W-:Y:S01]  /*0720*/  SGXT.U32 R6, R8, 0x5 ;  /* 0x000000050806781a */ /* 0x000fe20000000000 */
[----:B------:R-:W-:Y:S01]  /*0730*/  IMAD R3, R3, c[0x0][0x1b8], RZ ;  /* 0x00006e0003037a24 */ /* 0x000fe200078e02ff */
[----:B------:R-:W-:Y:S02]  /*0740*/  LOP3.LUT R9, R7, 0x1e0, R0, 0x78, !PT ;  /* 0x000001e007097812 */ /* 0x000fe400078e7800 */
[----:B------:R-:W-:Y:S01]  /*0750*/  IADD3.X R16, R5, c[0x0][0x16c], R4, P0, P1 ;  /* 0x00005b0005107a10 */ /* 0x000fe200007e2404 */
[----:B------:R-:W-:Y:S01]  /*0760*/  IMAD R4, R45, 0x2, R40 ;  /* 0x000000022d047824 */ /* 0x000fe200078e0228 */
[--C-:B------:R-:W-:Y:S01]  /*0770*/  LOP3.LUT R9, R9, 0x10, R46.reuse, 0x78, !PT ;  /* 0x0000001009097812 */ /* 0x100fe200078e782e */
[----:B------:R-:W-:Y:S01]  /*0780*/  IMAD R7, R6, c[0x0][0x1a4], RZ ;  /* 0x0000690006077a24 */ /* 0x000fe200078e02ff */
[----:B------:R-:W-:-:S02]  /*0790*/  LOP3.LUT R13, R13, 0x10, R46, 0x78, !PT ;  /* 0x000000100d0d7812 */ /* 0x000fc400078e782e */
[----:B------:R-:W-:Y:S02]  /*07a0*/  LEA R41, R4, R9, 0x8 ;  /* 0x0000000904297211 */ /* 0x000fe400078e40ff */
[----:B------:R-:W-:Y:S01]  /*07b0*/  LEA R5, P0, R7, R12, 0x1 ;  /* 0x0000000c07057211 */ /* 0x000fe200078008ff */
[----:B------:R-:W-:Y:S01]  /*07c0*/  IMAD R40, R40, 0x10, R13 ;  /* 0x0000001028287824 */ /* 0x000fe200078e020d */
[----:B------:R-:W-:Y:S02]  /*07d0*/  SHF.R.S32.HI R9, RZ, 0x6, R0 ;  /* 0x00000006ff097819 */ /* 0x000fe40000011400 */
[----:B------:R-:W-:Y:S02]  /*07e0*/  SHF.L.U32 R12, R0, 0x3, RZ ;  /* 0x00000003000c7819 */ /* 0x000fe400000006ff */
[----:B------:R-:W-:Y:S02]  /*07f0*/  SGXT R9, R9, 0x1 ;  /* 0x000000010909781a */ /* 0x000fe40000000200 */
[----:B------:R-:W-:-:S02]  /*0800*/  LOP3.LUT R12, R12, 0x30, RZ, 0xc0, !PT ;  /* 0x000000300c0c7812 */ /* 0x000fc400078ec0ff */
[----:B------:R-:W-:Y:S02]  /*0810*/  LEA R6, P1, R3, R14, 0x1 ;  /* 0x0000000e03067211 */ /* 0x000fe400078208ff */
[----:B------:R-:W-:Y:S02]  /*0820*/  LOP3.LUT R9, R9, 0x90, RZ, 0xc0, !PT ;  /* 0x0000009009097812 */ /* 0x000fe400078ec0ff */
[----:B------:R-:W-:Y:S02]  /*0830*/  LEA R13, R45, R12, 0x6 ;  /* 0x0000000c2d0d7211 */ /* 0x000fe400078e30ff */
[----:B------:R-:W-:Y:S01]  /*0840*/  LEA.HI.X.SX32 R8, R3, R10, 0x1, P1 ;  /* 0x0000000a03087211 */ /* 0x000fe200008f0eff */
[----:B------:R-:W-:Y:S01]  /*0850*/  IMAD.MOV.U32 R10, RZ, RZ, RZ ;  /* 0x000000ffff0a7224 */ /* 0x000fe200078e00ff */
[----:B------:R-:W-:Y:S02]  /*0860*/  LEA.HI.X.SX32 R7, R7, R16, 0x1, P0 ;  /* 0x0000001007077211 */ /* 0x000fe400000f0eff */
[----:B------:R-:W-:Y:S01]  /*0870*/  LOP3.LUT R42, R9, 0x37e, R46, 0x78, !PT ;  /* 0x0000037e092a7812 */ /* 0x000fe200078e782e */
[----:B------:R-:W-:Y:S01]  /*0880*/  CS2R R16, SRZ ;  /* 0x0000000000107805 */ /* 0x000fe2000001ff00 */
[----:B------:R-:W-:-:S02]  /*0890*/  MOV R58, 0xff800000 ;  /* 0xff800000003a7802 */ /* 0x000fc40000000f00 */
[----:B------:R-:W-:Y:S02]  /*08a0*/  MOV R3, RZ ;  /* 0x000000ff00037202 */ /* 0x000fe40000000f00 */
[----:B------:R-:W-:Y:S02]  /*08b0*/  MOV R53, 0xff800000 ;  /* 0xff80000000357802 */ /* 0x000fe40000000f00 */
[----:B------:R-:W-:Y:S02]  /*08c0*/  MOV R4, RZ ;  /* 0x000000ff00047202 */ /* 0x000fe40000000f00 */
[----:B------:R-:W-:Y:S02]  /*08d0*/  LOP3.LUT R9, R13, 0x30, R46, 0x78, !PT ;  /* 0x000000300d097812 */ /* 0x000fe400078e782e */
.L_x_1:
[----:B------:R-:W-:-:S04]  /*08e0*/  LEA R54, P0, R10, R5, 0x1 ;  /* 0x000000050a367211 */ /* 0x000fc800078008ff */
[----:B------:R-:W-:-:S06]  /*08f0*/  LEA.HI.X.SX32 R55, R10, R7, 0x1, P0 ;  /* 0x000000070a377211 */ /* 0x000fcc00000f0eff */
[----:B------:R-:W2:Y:S04]  /*0900*/  LDG.E.U16 R55, [R54.64] ;  /* 0x0000000436377981 */ /* 0x000ea8000c1e1500 */
[----:B------:R-:W-:Y:S06]  /*0910*/  BAR.SYNC.DEFER_BLOCKING 0x0 ;  /* 0x0000000000007b1d */ /* 0x000fec0000010000 */
[----:B--2---:R-:W-:Y:S04]  /*0920*/  STS.U16 [R42+0x2000], R55 ;  /* 0x002000372a007388 */ /* 0x004fe80000000400 */
[----:B------:R-:W-:Y:S06]  /*0930*/  BAR.SYNC.DEFER_BLOCKING 0x0 ;  /* 0x0000000000007b1d */ /* 0x000fec0000010000 */
[----:B------:R-:W-:Y:S04]  /*0940*/  LDSM.16.MT88.4 R32, [R41] ;  /* 0x000000002920783b */ /* 0x000fe80000004200 */
[----:B------:R-:W0:Y:S04]  /*0950*/  LDSM.16.M88.4 R20, [R40+0x2000] ;  /* 0x002000002814783b */ /* 0x000e280000000200 */
[----:B------:R-:W1:Y:S01]  /*0960*/  LDSM.16.M88.4 R36, [R40+0x2200] ;  /* 0x002200002824783b */ /* 0x000e620000000200 */
[C---:B0-----:R-:W-:Y:S08]  /*0970*/  HMMA.16816.F32.BF16 R12, R32.reuse, R20, RZ ;  /* 0x00000014200c723c */ /* 0x041ff000000418ff */
[C---:B------:R-:W-:Y:S08]  /*0980*/  HMMA.16816.F32.BF16 R20, R32.reuse, R22, RZ ;  /* 0x000000162014723c */ /* 0x040ff000000418ff */
[C---:B-1----:R-:W-:Y:S08]  /*0990*/  HMMA.16816.F32.BF16 R28, R32.reuse, R36, RZ ;  /* 0x00000024201c723c */ /* 0x042ff000000418ff */
[----:B------:R-:W-:Y:S01]  /*09a0*/  FMUL R36, R12, c[0x0][0x188] ;  /* 0x000062000c247a20 */ /* 0x000fe20000400000 */
[----:B------:R-:W-:Y:S01]  /*09b0*/  HMMA.16816.F32.BF16 R32, R32, R38, RZ ;  /* 0x000000262020723c */ /* 0x000fe200000418ff */
[----:B------:R-:W-:-:S05]  /*09c0*/  FMUL R37, R13, c[0x0][0x188] ;  /* 0x000062000d257a20 */ /* 0x000fca0000400000 */
[----:B------:R-:W-:Y:S01]  /*09d0*/  FMNMX R37, R36, R37, !PT ;  /* 0x0000002524257209 */ /* 0x000fe20007800000 */
        /* <DEDUP_REMOVED lines=11> */
[----:B------:R-:W-:-:S05]  /*0a90*/  FMNMX R36, R36, R37, !PT ;  /* 0x0000002524247209 */ /* 0x000fca0007800000 */
[----:B------:R-:W0:Y:S02]  /*0aa0*/  SHFL.BFLY PT, R37, R36, 0x2, 0x1f ;  /* 0x0c401f0024257f89 */ /* 0x000e2400000e0000 */
[----:B0-----:R-:W-:-:S05]  /*0ab0*/  FMNMX R37, R36, R37, !PT ;  /* 0x0000002524257209 */ /* 0x001fca0007800000 */
[----:B------:R-:W0:Y:S02]  /*0ac0*/  SHFL.BFLY PT, R38, R37, 0x1, 0x1f ;  /* 0x0c201f0025267f89 */ /* 0x000e2400000e0000 */
[----:B0-----:R-:W-:Y:S01]  /*0ad0*/  FMNMX R51, R37, R38, !PT ;  /* 0x0000002625337209 */ /* 0x001fe20007800000 */
[----:B------:R-:W-:-:S03]  /*0ae0*/  FMUL R38, R15, c[0x0][0x188] ;  /* 0x000062000f267a20 */ /* 0x000fc60000400000 */
[----:B------:R-:W-:-:S05]  /*0af0*/  FMNMX R51, R51, R58, !PT ;  /* 0x0000003a33337209 */ /* 0x000fca0007800000 */
[--C-:B------:R-:W-:Y:S02]  /*0b00*/  FFMA R13, R13, c[0x0][0x188], -R51.reuse ;  /* 0x000062000d0d7a23 */ /* 0x100fe40000000833 */
[----:B------:R-:W-:Y:S02]  /*0b10*/  FFMA R12, R12, c[0x0][0x188], -R51 ;  /* 0x000062000c0c7a23 */ /* 0x000fe40000000833 */
[----:B------:R-:W-:Y:S02]  /*0b20*/  FMUL R52, R13, 1.4426950216293334961 ;  /* 0x3fb8aa3b0d347820 */ /* 0x000fe40000400000 */
[----:B------:R-:W-:Y:S02]  /*0b30*/  FMUL R13, R14, c[0x0][0x188] ;  /* 0x000062000e0d7a20 */ /* 0x000fe40000400000 */
[----:B------:R-:W-:Y:S02]  /*0b40*/  FMUL R39, R12, 1.4426950216293334961 ;  /* 0x3fb8aa3b0c277820 */ /* 0x000fe40000400000 */
[----:B------:R-:W-:Y:S01]  /*0b50*/  MUFU.EX2 R52, R52 ;  /* 0x0000003400347308 */ /* 0x000fe20000000800 */
[----:B------:R-:W-:Y:S01]  /*0b60*/  FMNMX R38, R13, R38, !PT ;  /* 0x000000260d267209 */ /* 0x000fe20007800000 */
[----:B------:R-:W-:-:S02]  /*0b70*/  FMUL R13, R22, c[0x0][0x188] ;  /* 0x00006200160d7a20 */ /* 0x000fc40000400000 */
[--C-:B------:R-:W-:Y:S02]  /*0b80*/  FFMA R37, R20, c[0x0][0x188], -R51.reuse ;  /* 0x0000620014257a23 */ /* 0x100fe40000000833 */
[----:B------:R-:W-:Y:S01]  /*0b90*/  FFMA R21, R21, c[0x0][0x188], -R51 ;  /* 0x0000620015157a23 */ /* 0x000fe20000000833 */
[----:B------:R-:W-:Y:S01]  /*0ba0*/  FMNMX R38, R13, R38, !PT ;  /* 0x000000260d267209 */ /* 0x000fe20007800000 */
[----:B------:R-:W-:Y:S01]  /*0bb0*/  FMUL R13, R23, c[0x0][0x188] ;  /* 0x00006200170d7a20 */ /* 0x000fe20000400000 */
[----:B------:R-:W0:Y:S01]  /*0bc0*/  MUFU.EX2 R39, R39 ;  /* 0x0000002700277308 */ /* 0x000e220000000800 */
[----:B------:R-:W-:-:S03]  /*0bd0*/  FMUL R54, R21, 1.4426950216293334961 ;  /* 0x3fb8aa3b15367820 */ /* 0x000fc60000400000 */
[----:B------:R-:W-:Y:S01]  /*0be0*/  FMNMX R38, R13, R38, !PT ;  /* 0x000000260d267209 */ /* 0x000fe20007800000 */
[----:B------:R-:W-:-:S05]  /*0bf0*/  FMUL R13, R30, c[0x0][0x188] ;  /* 0x000062001e0d7a20 */ /* 0x000fca0000400000 */
[----:B------:R-:W-:Y:S01]  /*0c00*/  FMNMX R38, R13, R38, !PT ;  /* 0x000000260d267209 */ /* 0x000fe20007800000 */
[----:B------:R-:W-:-:S05]  /*0c10*/  FMUL R13, R31, c[0x0][0x188] ;  /* 0x000062001f0d7a20 */ /* 0x000fca0000400000 */
[----:B------:R-:W-:Y:S01]  /*0c20*/  FMNMX R38, R13, R38, !PT ;  /* 0x000000260d267209 */ /* 0x000fe20007800000 */
[----:B------:R-:W-:Y:S01]  /*0c30*/  FMUL R13, R34, c[0x0][0x188] ;  /* 0x00006200220d7a20 */ /* 0x000fe20000400000 */
[----:B0-----:R-:W-:Y:S01]  /*0c40*/  F2FP.BF16.PACK_AB R36, R52, R39 ;  /* 0x000000273424723e */ /* 0x001fe200000010ff */
[----:B------:R-:W-:Y:S02]  /*0c50*/  FADD R12, R39, R52 ;  /* 0x00000034270c7221 */ /* 0x000fe40000000000 */
[----:B------:R-:W-:Y:S01]  /*0c60*/  FMUL R39, R37, 1.4426950216293334961 ;  /* 0x3fb8aa3b25277820 */ /* 0x000fe20000400000 */
[----:B------:R-:W-:Y:S01]  /*0c70*/  FMNMX R38, R13, R38, !PT ;  /* 0x000000260d267209 */ /* 0x000fe20007800000 */
[----:B------:R-:W-:-:S04]  /*0c80*/  FMUL R13, R35, c[0x0][0x188] ;  /* 0x00006200230d7a20 */ /* 0x000fc80000400000 */
[----:B------:R-:W0:Y:S01]  /*0c90*/  MUFU.EX2 R39, R39 ;  /* 0x0000002700277308 */ /* 0x000e220000000800 */
[----:B------:R-:W-:-:S05]  /*0ca0*/  FMNMX R13, R13, R38, !PT ;  /* 0x000000260d0d7209 */ /* 0x000fca0007800000 */
[----:B------:R-:W1:Y:S02]  /*0cb0*/  SHFL.BFLY PT, R20, R13, 0x2, 0x1f ;  /* 0x0c401f000d147f89 */ /* 0x000e6400000e0000 */
[----:B------:R-:W2:Y:S01]  /*0cc0*/  MUFU.EX2 R38, R54 ;  /* 0x0000003600267308 */ /* 0x000ea20000000800 */
[----:B0-----:R-:W-:-:S04]  /*0cd0*/  FADD R21, R39, R12 ;  /* 0x0000000c27157221 */ /* 0x001fc80000000000 */
[C---:B--2---:R-:W-:Y:S01]  /*0ce0*/  FADD R21, R38.reuse, R21 ;  /* 0x0000001526157221 */ /* 0x044fe20000000000 */
[----:B------:R-:W-:Y:S02]  /*0cf0*/  F2FP.BF16.PACK_AB R38, R38, R39 ;  /* 0x000000272626723e */ /* 0x000fe400000010ff */
[----:B-1----:R-:W-:-:S05]  /*0d00*/  FMNMX R37, R13, R20, !PT ;  /* 0x000000140d257209 */ /* 0x002fca0007800000 */
[----:B------:R-:W0:Y:S02]  /*0d10*/  SHFL.BFLY PT, R12, R37, 0x1, 0x1f ;  /* 0x0c201f00250c7f89 */ /* 0x000e2400000e0000 */
[----:B0-----:R-:W-:Y:S02]  /*0d20*/  FMNMX R52, R37, R12, !PT ;  /* 0x0000000c25347209 */ /* 0x001fe40007800000 */
[----:B------:R-:W-:-:S04]  /*0d30*/  LEA R12, P0, R3, R6, 0x1 ;  /* 0x00000006030c7211 */ /* 0x000fc800078008ff */
[----:B------:R-:W-:-:S05]  /*0d40*/  LEA.HI.X.SX32 R13, R3, R8, 0x1, P0 ;  /* 0x00000008030d7211 */ /* 0x000fca00000f0eff */
[----:B------:R0:W2:Y:S01]  /*0d50*/  LDG.E.U16 R20, [R12.64] ;  /* 0x000000040c147981 */ /* 0x0000a2000c1e1500 */
[----:B------:R-:W-:Y:S01]  /*0d60*/  FMNMX R52, R52, R53, !PT ;  /* 0x0000003534347209 */ /* 0x000fe20007800000 */
[--C-:B------:R-:W-:Y:S01]  /*0d70*/  FFMA R28, R28, c[0x0][0x188], -R51.reuse ;  /* 0x000062001c1c7a23 */ /* 0x100fe20000000833 */
[----:B------:R-:W-:Y:S01]  /*0d80*/  IADD3 R4, R4, 0x20, RZ ;  /* 0x0000002004047810 */ /* 0x000fe20007ffe0ff */
[----:B------:R-:W-:Y:S01]  /*0d90*/  FFMA R29, R29, c[0x0][0x188], -R51 ;  /* 0x000062001d1d7a23 */ /* 0x000fe20000000833 */
[----:B------:R-:W-:Y:S01]  /*0da0*/  BAR.SYNC.DEFER_BLOCKING 0x0 ;  /* 0x0000000000007b1d */ /* 0x000fe20000010000 */
[--C-:B------:R-:W-:Y:S01]  /*0db0*/  FFMA R14, R14, c[0x0][0x188], -R52.reuse ;  /* 0x000062000e0e7a23 */ /* 0x100fe20000000834 */
[----:B------:R-:W-:Y:S01]  /*0dc0*/  ISETP.GE.AND P0, PT, R4, c[0x0][0x1d0], PT ;  /* 0x0000740004007a0c */ /* 0x000fe20003f06270 */
[----:B------:R-:W-:Y:S02]  /*0dd0*/  FFMA R15, R15, c[0x0][0x188], -R52 ;  /* 0x000062000f0f7a23 */ /* 0x000fe40000000834 */
[----:B------:R-:W-:-:S02]  /*0de0*/  FMUL R39, R14, 1.4426950216293334961 ;  /* 0x3fb8aa3b0e277820 */ /* 0x000fc40000400000 */
[----:B------:R-:W-:Y:S02]  /*0df0*/  FMUL R15, R15, 1.4426950216293334961 ;  /* 0x3fb8aa3b0f0f7820 */ /* 0x000fe40000400000 */
[--C-:B------:R-:W-:Y:S02]  /*0e00*/  FFMA R22, R22, c[0x0][0x188], -R52.reuse ;  /* 0x0000620016167a23 */ /* 0x100fe40000000834 */
[----:B------:R-:W-:Y:S01]  /*0e10*/  MUFU.EX2 R39, R39 ;  /* 0x0000002700277308 */ /* 0x000fe20000000800 */
[--C-:B------:R-:W-:Y:S02]  /*0e20*/  FFMA R23, R23, c[0x0][0x188], -R52.reuse ;  /* 0x0000620017177a23 */ /* 0x100fe40000000834 */
[----:B------:R-:W-:Y:S02]  /*0e30*/  FMUL R22, R22, 1.4426950216293334961 ;  /* 0x3fb8aa3b16167820 */ /* 0x000fe40000400000 */
[----:B0-----:R-:W-:Y:S02]  /*0e40*/  FMUL R12, R23, 1.4426950216293334961 ;  /* 0x3fb8aa3b170c7820 */ /* 0x001fe40000400000 */
[----:B------:R-:W-:Y:S01]  /*0e50*/  FFMA R30, R30, c[0x0][0x188], -R52 ;  /* 0x000062001e1e7a23 */ /* 0x000fe20000000834 */
[----:B------:R-:W0:Y:S01]  /*0e60*/  MUFU.EX2 R54, R15 ;  /* 0x0000000f00367308 */ /* 0x000e220000000800 */
[----:B------:R-:W-:-:S02]  /*0e70*/  FMUL R28, R28, 1.4426950216293334961 ;  /* 0x3fb8aa3b1c1c7820 */ /* 0x000fc40000400000 */
[--C-:B------:R-:W-:Y:S02]  /*0e80*/  FFMA R32, R32, c[0x0][0x188], -R51.reuse ;  /* 0x0000620020207a23 */ /* 0x100fe40000000833 */
[----:B------:R-:W-:Y:S02]  /*0e90*/  FFMA R33, R33, c[0x0][0x188], -R51 ;  /* 0x0000620021217a23 */ /* 0x000fe40000000833 */
[----:B------:R-:W-:Y:S01]  /*0ea0*/  FMUL R30, R30, 1.4426950216293334961 ;  /* 0x3fb8aa3b1e1e7820 */ /* 0x000fe20000400000 */
[----:B------:R-:W-:Y:S01]  /*0eb0*/  MUFU.EX2 R12, R12 ;  /* 0x0000000c000c7308 */ /* 0x000fe20000000800 */
[----:B------:R-:W-:Y:S02]  /*0ec0*/  FFMA R31, R31, c[0x0][0x188], -R52 ;  /* 0x000062001f1f7a23 */ /* 0x000fe40000000834 */
[----:B------:R-:W-:Y:S02]  /*0ed0*/  FMUL R55, R29, 1.4426950216293334961 ;  /* 0x3fb8aa3b1d377820 */ /* 0x000fe40000400000 */
[----:B------:R-:W-:-:S02]  /*0ee0*/  FMUL R29, R32, 1.4426950216293334961 ;  /* 0x3fb8aa3b201d7820 */ /* 0x000fc40000400000 */
[----:B------:R-:W-:Y:S01]  /*0ef0*/  FMUL R32, R33, 1.4426950216293334961 ;  /* 0x3fb8aa3b21207820 */ /* 0x000fe20000400000 */
[----:B0-----:R-:W-:Y:S01]  /*0f00*/  F2FP.BF16.PACK_AB R37, R54, R39 ;  /* 0x000000273625723e */ /* 0x001fe200000010ff */
[----:B------:R-:W-:Y:S01]  /*0f10*/  FADD R14, R39, R54 ;  /* 0x00000036270e7221 */ /* 0x000fe20000000000 */
[----:B------:R-:W-:Y:S01]  /*0f20*/  MUFU.EX2 R28, R28 ;  /* 0x0000001c001c7308 */ /* 0x000fe20000000800 */
[----:B------:R-:W-:Y:S02]  /*0f30*/  FMUL R31, R31, 1.4426950216293334961 ;  /* 0x3fb8aa3b1f1f7820 */ /* 0x000fe40000400000 */
[--C-:B------:R-:W-:Y:S02]  /*0f40*/  FFMA R34, R34, c[0x0][0x188], -R52.reuse ;  /* 0x0000620022227a23 */ /* 0x100fe40000000834 */
[----:B------:R-:W-:Y:S02]  /*0f50*/  FFMA R35, R35, c[0x0][0x188], -R52 ;  /* 0x0000620023237a23 */ /* 0x000fe40000000834 */
[----:B------:R-:W-:Y:S01]  /*0f60*/  FMUL R34, R34, 1.4426950216293334961 ;  /* 0x3fb8aa3b22227820 */ /* 0x000fe20000400000 */
[----:B------:R-:W0:Y:S01]  /*0f70*/  MUFU.EX2 R39, R22 ;  /* 0x0000001600277308 */ /* 0x000e220000000800 */
[----:B------:R-:W-:-:S07]  /*0f80*/  FMUL R35, R35, 1.4426950216293334961 ;  /* 0x3fb8aa3b23237820 */ /* 0x000fce0000400000 */
[----:B------:R-:W1:Y:S08]  /*0f90*/  MUFU.EX2 R33, R30 ;  /* 0x0000001e00217308 */ /* 0x000e700000000800 */
[----:B------:R-:W3:Y:S01]  /*0fa0*/  MUFU.EX2 R55, R55 ;  /* 0x0000003700377308 */ /* 0x000ee20000000800 */
[----:B0-----:R-:W-:Y:S01]  /*0fb0*/  FADD R13, R39, R14 ;  /* 0x0000000e270d7221 */ /* 0x001fe20000000000 */
[----:B------:R-:W-:-:S03]  /*0fc0*/  F2FP.BF16.PACK_AB R39, R12, R39 ;  /* 0x000000270c27723e */ /* 0x000fc600000010ff */
[----:B------:R-:W-:Y:S02]  /*0fd0*/  FADD R14, R12, R13 ;  /* 0x0000000d0c0e7221 */ /* 0x000fe40000000000 */
[----:B------:R-:W-:Y:S01]  /*0fe0*/  FADD R12, R28, R21 ;  /* 0x000000151c0c7221 */ /* 0x000fe20000000000 */
[----:B------:R-:W0:Y:S01]  /*0ff0*/  MUFU.EX2 R56, R31 ;  /* 0x0000001f00387308 */ /* 0x000e220000000800 */
[----:B-1----:R-:W-:Y:S02]  /*1000*/  FADD R13, R33, R14 ;  /* 0x0000000e210d7221 */ /* 0x002fe40000000000 */
[----:B------:R-:W-:Y:S01]  /*1010*/  FADD R21, -R52, R53 ;  /* 0x0000003534157221 */ /* 0x000fe20000000100 */
[----:B------:R-:W-:-:S04]  /*1020*/  MOV R53, R52 ;  /* 0x0000003400357202 */ /* 0x000fc80000000f00 */
[----:B------:R-:W1:Y:S01]  /*1030*/  MUFU.EX2 R29, R29 ;  /* 0x0000001d001d7308 */ /* 0x000e620000000800 */
[----:B---3--:R-:W-:-:S07]  /*1040*/  FADD R12, R55, R12 ;  /* 0x0000000c370c7221 */ /* 0x008fce0000000000 */
[----:B------:R3:W4:Y:S01]  /*1050*/  MUFU.EX2 R57, R34 ;  /* 0x0000002200397308 */ /* 0x0007220000000800 */
[----:B0-----:R-:W-:-:S07]  /*1060*/  FADD R14, R56, R13 ;  /* 0x0000000d380e7221 */ /* 0x001fce0000000000 */
[----:B------:R-:W0:Y:S01]  /*1070*/  MUFU.EX2 R32, R32 ;  /* 0x0000002000207308 */ /* 0x000e220000000800 */
[----:B-1----:R-:W-:Y:S02]  /*1080*/  FADD R13, R29, R12 ;  /* 0x0000000c1d0d7221 */ /* 0x002fe40000000000 */
[----:B------:R-:W-:Y:S01]  /*1090*/  FADD R12, -R51, R58 ;  /* 0x0000003a330c7221 */ /* 0x000fe20000000100 */
[----:B------:R-:W-:Y:S01]  /*10a0*/  MOV R58, R51 ;  /* 0x00000033003a7202 */ /* 0x000fe20000000f00 */
[----:B---3--:R-:W-:-:S03]  /*10b0*/  FMUL R34, R21, 1.4426950216293334961 ;  /* 0x3fb8aa3b15227820 */ /* 0x008fc60000400000 */
[----:B------:R1:W3:Y:S01]  /*10c0*/  MUFU.EX2 R54, R35 ;  /* 0x0000002300367308 */ /* 0x0002e20000000800 */
[----:B----4-:R-:W-:Y:S02]  /*10d0*/  FADD R15, R57, R14 ;  /* 0x0000000e390f7221 */ /* 0x010fe40000000000 */
[----:B0-----:R-:W-:-:S05]  /*10e0*/  FADD R22, R32, R13 ;  /* 0x0000000d20167221 */ /* 0x001fca0000000000 */
[----:B------:R-:W0:Y:S01]  /*10f0*/  MUFU.EX2 R34, R34 ;  /* 0x0000002200227308 */ /* 0x000e220000000800 */
[----:B-1----:R-:W-:Y:S01]  /*1100*/  FMUL R35, R12, 1.4426950216293334961 ;  /* 0x3fb8aa3b0c237820 */ /* 0x002fe20000400000 */
[----:B------:R-:W1:Y:S01]  /*1110*/  SHFL.BFLY PT, R31, R22, 0x2, 0x1f ;  /* 0x0c401f00161f7f89 */ /* 0x000e6200000e0000 */
[----:B---3--:R-:W-:-:S05]  /*1120*/  FADD R23, R54, R15 ;  /* 0x0000000f36177221 */ /* 0x008fca0000000000 */
[----:B------:R-:W3:Y:S01]  /*1130*/  MUFU.EX2 R35, R35 ;  /* 0x0000002300237308 */ /* 0x000ee20000000800 */
[----:B------:R-:W4:Y:S01]  /*1140*/  SHFL.BFLY PT, R30, R23, 0x2, 0x1f ;  /* 0x0c401f00171e7f89 */ /* 0x000f2200000e0000 */
[C---:B0-----:R-:W-:Y:S02]  /*1150*/  FMUL R18, R34.reuse, R18 ;  /* 0x0000001222127220 */ /* 0x041fe40000400000 */
[----:B------:R-:W-:Y:S02]  /*1160*/  FMUL R19, R34, R19 ;  /* 0x0000001322137220 */ /* 0x000fe40000400000 */
[C---:B---3--:R-:W-:Y:S02]  /*1170*/  FMUL R21, R35.reuse, R25 ;  /* 0x0000001923157220 */ /* 0x048fe40000400000 */
[----:B------:R-:W-:Y:S02]  /*1180*/  FMUL R16, R35, R16 ;  /* 0x0000001023107220 */ /* 0x000fe40000400000 */
[----:B-1----:R-:W-:-:S02]  /*1190*/  FADD R31, R22, R31 ;  /* 0x0000001f161f7221 */ /* 0x002fc40000000000 */
[C---:B------:R-:W-:Y:S02]  /*11a0*/  FMUL R22, R34.reuse, R26 ;  /* 0x0000001a22167220 */ /* 0x040fe40000400000 */
[----:B------:R-:W-:Y:S02]  /*11b0*/  FMUL R17, R35, R17 ;  /* 0x0000001123117220 */ /* 0x000fe40000400000 */
[----:B----4-:R-:W-:Y:S02]  /*11c0*/  FADD R30, R23, R30 ;  /* 0x0000001e171e7221 */ /* 0x010fe40000000000 */
[----:B------:R-:W-:Y:S01]  /*11d0*/  FMUL R23, R34, R27 ;  /* 0x0000001b22177220 */ /* 0x000fe20000400000 */
[----:B--2---:R0:W-:Y:S04]  /*11e0*/  STS.U16 [R11+0x2000], R20 ;  /* 0x002000140b007388 */ /* 0x0041e80000000400 */
[----:B------:R-:W-:Y:S01]  /*11f0*/  BAR.SYNC.DEFER_BLOCKING 0x0 ;  /* 0x0000000000007b1d */ /* 0x000fe20000010000 */
[----:B0-----:R-:W-:-:S05]  /*1200*/  FMUL R20, R35, R24 ;  /* 0x0000001823147220 */ /* 0x001fca0000400000 */
[----:B------:R-:W0:Y:S04]  /*1210*/  LDSM.16.M88.4 R12, [R9+0x2000] ;  /* 0x00200000090c783b */ /* 0x000e280000000200 */
[----:B------:R-:W1:Y:S01]  /*1220*/  LDSM.16.M88.4 R24, [R9+0x2200] ;  /* 0x002200000918783b */ /* 0x000e620000000200 */
[C---:B0-----:R-:W-:Y:S03]  /*1230*/  HMMA.16816.F32.BF16 R16, R36.reuse, R12, R16 ;  /* 0x0000000c2410723c */ /* 0x041fe60000041810 */
[----:B------:R-:W0:Y:S04]  /*1240*/  SHFL.BFLY PT, R12, R31, 0x1, 0x1f ;  /* 0x0c201f001f0c7f89 */ /* 0x000e2800000e0000 */
[----:B------:R-:W2:Y:S01]  /*1250*/  SHFL.BFLY PT, R13, R30, 0x1, 0x1f ;  /* 0x0c201f001e0d7f89 */ /* 0x000ea200000e0000 */
[----:B-1----:R-:W-:Y:S07]  /*1260*/  HMMA.16816.F32.BF16 R36, R36, R24, R20 ;  /* 0x000000182424723c */ /* 0x002fee0000041814 */
[----:B------:R-:W-:-:S02]  /*1270*/  F2FP.BF16.PACK_AB R20, R55, R28 ;  /* 0x0000001c3714723e */ /* 0x000fc400000010ff */
[----:B------:R-:W-:Y:S02]  /*1280*/  F2FP.BF16.PACK_AB R22, R32, R29 ;  /* 0x0000001d2016723e */ /* 0x000fe400000010ff */
[----:B------:R-:W-:Y:S02]  /*1290*/  F2FP.BF16.PACK_AB R21, R56, R33 ;  /* 0x000000213815723e */ /* 0x000fe400000010ff */
[----:B------:R-:W-:Y:S01]  /*12a0*/  F2FP.BF16.PACK_AB R23, R54, R57 ;  /* 0x000000393617723e */ /* 0x000fe200000010ff */
[----:B0-----:R-:W-:-:S06]  /*12b0*/  FADD R12, R31, R12 ;  /* 0x0000000c1f0c7221 */ /* 0x001fcc0000000000 */
[C---:B------:R-:W-:Y:S01]  /*12c0*/  HMMA.16816.F32.BF16 R16, R20.reuse, R14, R16 ;  /* 0x0000000e1410723c */ /* 0x040fe20000041810 */
[----:B--2---:R-:W-:Y:S02]  /*12d0*/  FADD R13, R30, R13 ;  /* 0x0000000d1e0d7221 */ /* 0x004fe40000000000 */
[----:B------:R-:W-:Y:S02]  /*12e0*/  FFMA R44, R35, R44, R12 ;  /* 0x0000002c232c7223 */ /* 0x000fe4000000000c */
[----:B------:R-:W-:Y:S02]  /*12f0*/  FFMA R43, R34, R43, R13 ;  /* 0x0000002b222b7223 */ /* 0x000fe4000000000d */
[----:B------:R-:W-:Y:S01]  /*1300*/  IMAD.MOV.U32 R14, RZ, RZ, 0x20 ;  /* 0x00000020ff0e7424 */ /* 0x000fe200078e00ff */
[----:B------:R-:W-:Y:S03]  /*1310*/  HMMA.16816.F32.BF16 R24, R20, R26, R36 ;  /* 0x0000001a1418723c */ /* 0x000fe60000041824 */
[----:B------:R-:W-:-:S02]  /*1320*/  IMAD R3, R14, c[0x0][0x1b4], R3 ;  /* 0x00006d000e037a24 */ /* 0x000fc400078e0203 */
[----:B------:R-:W-:Y:S01]  /*1330*/  IMAD R10, R14, c[0x0][0x1a4], R10 ;  /* 0x000069000e0a7a24 */ /* 0x000fe200078e020a */
[----:B------:R-:W-:Y:S05]  /*1340*/  @!P0 BRA `(.L_x_1) ;  /* 0xfffff59000008947 */ /* 0x000fea000383ffff */
.L_x_0:
[----:B-1----:R-:W-:Y:S01]  /*1350*/  LOP3.LUT R4, R46, 0x380, RZ, 0xc0, !PT ;  /* 0x000003802e047812 */ /* 0x002fe200078ec0ff */
[----:B------:R-:W-:Y:S01]  /*1360*/  IMAD R6, R2, c[0x0][0x1c0], RZ ;  /* 0x0000700002067a24 */ /* 0x000fe200078e02ff */
[----:B------:R-:W-:Y:S01]  /*1370*/  FSETP.GEU.AND P4, PT, R44, 1.175494350822287508e-38, PT ;  /* 0x008000002c00780b */ /* 0x000fe20003f8e000 */
[----:B------:R-:W-:Y:S01]  /*1380*/  IMAD R9, R50, c[0x0][0x1c4], RZ ;  /* 0x0000710032097a24 */ /* 0x000fe200078e02ff */
[----:B------:R-:W-:Y:S01]  /*1390*/  LOP3.LUT R20, R0, 0x18, RZ, 0xc0, !PT ;  /* 0x0000001800147812 */ /* 0x000fe200078ec0ff */
[----:B------:R-:W-:Y:S01]  /*13a0*/  IMAD R47, R47, 0x4, R4 ;  /* 0x000000042f2f7824 */ /* 0x000fe200078e0204 */
[C---:B------:R-:W-:Y:S01]  /*13b0*/  FSETP.GEU.AND P3, PT, R43.reuse, 1.175494350822287508e-38, PT ;  /* 0x008000002b00780b */ /* 0x040fe20003f6e000 */
[----:B------:R-:W-:Y:S01]  /*13c0*/  FMUL R4, R44, 8388608 ;  /* 0x4b0000002c047820 */ /* 0x000fe20000400000 */
[----:B------:R-:W-:Y:S01]  /*13d0*/  SHF.L.U32 R7, R6, 0x1, RZ ;  /* 0x0000000106077819 */ /* 0x000fe200000006ff */
[----:B------:R-:W-:Y:S01]  /*13e0*/  FMUL R3, R43, 8388608 ;  /* 0x4b0000002b037820 */ /* 0x000fe20000400000 */
[----:B------:R-:W-:Y:S01]  /*13f0*/  SHF.L.U32 R8, R9, 0x1, RZ ;  /* 0x0000000109087819 */ /* 0x000fe200000006ff */
[----:B------:R-:W-:Y:S01]  /*1400*/  IMAD R13, R20, 0x10, R45 ;  /* 0x00000010140d7824 */ /* 0x000fe200078e022d */
[----:B------:R-:W-:Y:S01]  /*1410*/  FSEL R4, R4, R44, !P4 ;  /* 0x0000002c04047208 */ /* 0x000fe20006000000 */
[----:B------:R-:W-:Y:S01]  /*1420*/  IMAD.HI R6, R6, 0x2, RZ ;  /* 0x0000000206067827 */ /* 0x000fe200078e02ff */
[----:B------:R-:W-:Y:S01]  /*1430*/  FSEL R3, R3, R43, !P3 ;  /* 0x0000002b03037208 */ /* 0x000fe20005800000 */
[----:B------:R-:W-:Y:S01]  /*1440*/  BAR.SYNC.DEFER_BLOCKING 0x0 ;  /* 0x0000000000007b1d */ /* 0x000fe20000010000 */
[----:B------:R-:W-:Y:S01]  /*1450*/  IADD3 R5, R4, -0x3f3504f3, RZ ;  /* 0xc0cafb0d04057810 */ /* 0x000fe20007ffe0ff */
[----:B------:R-:W-:Y:S01]  /*1460*/  IMAD.HI R9, R9, 0x2, RZ ;  /* 0x0000000209097827 */ /* 0x000fe200078e02ff */
[----:B------:R-:W-:-:S02]  /*1470*/  IADD3 R12, R3, -0x3f3504f3, RZ ;  /* 0xc0cafb0d030c7810 */ /* 0x000fc40007ffe0ff */
[----:B------:R-:W-:Y:S01]  /*1480*/  LOP3.LUT R11, R5, 0xff800000, RZ, 0xc0, !PT ;  /* 0xff800000050b7812 */ /* 0x000fe200078ec0ff */
[----:B------:R-:W-:Y:S01]  /*1490*/  IMAD.MOV.U32 R21, RZ, RZ, 0x3dc6b27f ;  /* 0x3dc6b27fff157424 */ /* 0x000fe200078e00ff */
[----:B------:R-:W-:Y:S01]  /*14a0*/  IADD3 R5, P5, P6, R8, c[0x0][0x178], R7 ;  /* 0x00005e0008057a10 */ /* 0x000fe20007ebe007 */
[----:B------:R-:W-:Y:S01]  /*14b0*/  IMAD R49, R49, c[0x0][0x1c8], RZ ;  /* 0x0000720031317a24 */ /* 0x000fe200078e02ff */
[----:B------:R-:W-:Y:S01]  /*14c0*/  SHF.L.U32 R7, R0, 0x2, RZ ;  /* 0x0000000200077819 */ /* 0x000fe200000006ff */
[----:B------:R-:W0:Y:S01]  /*14d0*/  I2F R8, R11 ;  /* 0x0000000b00087306 */ /* 0x000e220000201400 */
[----:B------:R-:W-:Y:S02]  /*14e0*/  LEA R13, R13, R48, 0x2 ;  /* 0x000000300d0d7211 */ /* 0x000fe400078e10ff */
[----:B------:R-:W-:Y:S02]  /*14f0*/  FSETP.GT.AND P2, PT, |R44|, 8.50705917302346158658e+37, PT ;  /* 0x7e8000002c00780b */ /* 0x000fe40003f44200 */
[----:B------:R-:W-:-:S02]  /*1500*/  LOP3.LUT R22, R7, 0x3c0, RZ, 0xc0, !PT ;  /* 0x000003c007167812 */ /* 0x000fc400078ec0ff */
[----:B------:R-:W-:Y:S02]  /*1510*/  SHF.R.U32.HI R20, RZ, 0x1, R20 ;  /* 0x00000001ff147819 */ /* 0x000fe40000011614 */
[----:B------:R-:W-:Y:S01]  /*1520*/  FSEL R7, RZ, -23, P4 ;  /* 0xc1b80000ff077808 */ /* 0x000fe20002000000 */
[----:B------:R-:W-:Y:S01]  /*1530*/  IMAD R45, R45, 0x8, R22 ;  /* 0x000000082d2d7824 */ /* 0x000fe200078e0216 */
[----:B------:R-:W-:Y:S02]  /*1540*/  LOP3.LUT R12, R12, 0xff800000, RZ, 0xc0, !PT ;  /* 0xff8000000c0c7812 */ /* 0x000fe400078ec0ff */
[----:B------:R-:W-:Y:S02]  /*1550*/  FSETP.GT.AND P4, PT, |R43|, 8.50705917302346158658e+37, PT ;  /* 0x7e8000002b00780b */ /* 0x000fe40003f84200 */
[----:B------:R-:W-:Y:S01]  /*1560*/  IADD3.X R6, R9, c[0x0][0x17c], R6, P5, P6 ;  /* 0x00005f0009067a10 */ /* 0x000fe20002fec406 */
[----:B------:R-:W1:Y:S01]  /*1570*/  I2F R14, R12 ;  /* 0x0000000c000e7306 */ /* 0x000e620000201400 */
[C---:B------:R-:W-:Y:S01]  /*1580*/  FSETP.GEU.AND P1, PT, |R44|.reuse, 1.175494350822287508e-38, PT ;  /* 0x008000002c00780b */ /* 0x040fe20003f2e200 */
[----:B------:R-:W-:Y:S01]  /*1590*/  @P2 FMUL R44, R44, 0.25 ;  /* 0x3e8000002c2c2820 */ /* 0x000fe20000400000 */
[----:B------:R-:W-:Y:S01]  /*15a0*/  LEA R9, R13, R20, 0x2 ;  /* 0x000000140d097211 */ /* 0x000fe200078e10ff */
[----:B0-----:R-:W-:Y:S01]  /*15b0*/  FFMA.FTZ R7, R8, 1.1920928955078125e-07, R7 ;  /* 0x3400000008077823 */ /* 0x001fe20000010007 */
[----:B------:R-:W-:Y:S01]  /*15c0*/  FSEL R13, RZ, -23, P3 ;  /* 0xc1b80000ff0d7808 */ /* 0x000fe20001800000 */
[----:B------:R-:W-:Y:S01]  /*15d0*/  @P2 FMUL R17, R17, 0.25 ;  /* 0x3e80000011112820 */ /* 0x000fe20000400000 */
[----:B------:R-:W-:Y:S01]  /*15e0*/  FSETP.GEU.AND P3, PT, |R43|, 1.175494350822287508e-38, PT ;  /* 0x008000002b00780b */ /* 0x000fe20003f6e200 */
[----:B------:R-:W-:Y:S01]  /*15f0*/  @P2 FMUL R25, R25, 0.25 ;  /* 0x3e80000019192820 */ /* 0x000fe20000400000 */
[----:B------:R-:W-:Y:S01]  /*1600*/  SHF.R.S32.HI R10, RZ, 0x5, R0 ;  /* 0x00000005ff0a7819 */ /* 0x000fe20000011400 */
[----:B------:R-:W-:Y:S01]  /*1610*/  @P4 FMUL R43, R43, 0.25 ;  /* 0x3e8000002b2b4820 */ /* 0x000fe20000400000 */
[----:B------:R-:W-:Y:S01]  /*1620*/  IADD3 R11, R4, -R11, RZ ;  /* 0x8000000b040b7210 */ /* 0x000fe20007ffe0ff */
[----:B------:R-:W-:Y:S01]  /*1630*/  @P2 FMUL R24, R24, 0.25 ;  /* 0x3e80000018182820 */ /* 0x000fe20000400000 */
[----:B------:R-:W-:Y:S01]  /*1640*/  SGXT R10, R10, 0x1 ;  /* 0x000000010a0a781a */ /* 0x000fe20000000200 */
[----:B------:R-:W-:Y:S01]  /*1650*/  @!P1 FMUL R44, R44, 16777216 ;  /* 0x4b8000002c2c9820 */ /* 0x000fe20000400000 */
[----:B------:R-:W-:Y:S01]  /*1660*/  LOP3.LUT R22, R9, 0x8, RZ, 0x3c, !PT ;  /* 0x0000000809167812 */ /* 0x000fe200078e3cff */
[----:B-1----:R-:W-:Y:S01]  /*1670*/  FFMA.FTZ R8, R14, 1.1920928955078125e-07, R13 ;  /* 0x340000000e087823 */ /* 0x002fe2000001000d */
[----:B------:R-:W-:Y:S01]  /*1680*/  LOP3.LUT R10, R47, 0x1008, R10, 0x78, !PT ;  /* 0x000010082f0a7812 */ /* 0x000fe200078e780a */
[----:B------:R-:W0:Y:S01]  /*1690*/  MUFU.RCP R15, R44 ;  /* 0x0000002c000f7308 */ /* 0x000e220000001000 */
[----:B------:R-:W-:Y:S01]  /*16a0*/  @P2 FMUL R16, R16, 0.25 ;  /* 0x3e80000010102820 */ /* 0x000fe20000400000 */
[----:B------:R-:W-:Y:S01]  /*16b0*/  LOP3.LUT R23, R9, 0xc, RZ, 0x3c, !PT ;  /* 0x0000000c09177812 */ /* 0x000fe200078e3cff */
[----:B------:R-:W-:Y:S01]  /*16c0*/  @!P3 FMUL R43, R43, 16777216 ;  /* 0x4b8000002b2bb820 */ /* 0x000fe20000400000 */
[----:B------:R-:W-:Y:S01]  /*16d0*/  ISETP.GE.U32.AND P2, PT, R4, 0x7f800000, PT ;  /* 0x7f8000000400780c */ /* 0x000fe20003f46070 */
[----:B------:R-:W-:Y:S01]  /*16e0*/  @P4 FMUL R27, R27, 0.25 ;  /* 0x3e8000001b1b4820 */ /* 0x000fe20000400000 */
[----:B------:R-:W-:Y:S01]  /*16f0*/  LOP3.LUT R46, R46, 0x3f8, RZ, 0xc0, !PT ;  /* 0x000003f82e2e7812 */ /* 0x000fe200078ec0ff */
[----:B------:R-:W-:Y:S01]  /*1700*/  @P4 FMUL R26, R26, 0.25 ;  /* 0x3e8000001a1a4820 */ /* 0x000fe20000400000 */
[----:B------:R-:W1:Y:S01]  /*1710*/  MUFU.RCP R13, R43 ;  /* 0x0000002b000d7308 */ /* 0x000e620000001000 */
[----:B------:R-:W-:Y:S01]  /*1720*/  @P4 FMUL R19, R19, 0.25 ;  /* 0x3e80000013134820 */ /* 0x000fe20000400000 */
[----:B------:R-:W-:Y:S01]  /*1730*/  LOP3.LUT P0, RZ, R0, 0x100, RZ, 0xc0, !PT ;  /* 0x0000010000ff7812 */ /* 0x000fe2000780c0ff */
[----:B------:R-:W-:Y:S01]  /*1740*/  @P4 FMUL R18, R18, 0.25 ;  /* 0x3e80000012124820 */ /* 0x000fe20000400000 */
[----:B------:R-:W-:Y:S01]  /*1750*/  SHF.R.U32.HI R0, RZ, 0x1, R0 ;  /* 0x00000001ff007819 */ /* 0x000fe20000011600 */
[----:B------:R-:W-:-:S02]  /*1760*/  @!P1 FMUL R17, R17, 16777216 ;  /* 0x4b80000011119820 */ /* 0x000fc40000400000 */
[----:B------:R-:W-:Y:S01]  /*1770*/  @!P1 FMUL R25, R25, 16777216 ;  /* 0x4b80000019199820 */ /* 0x000fe20000400000 */
[----:B------:R-:W-:Y:S01]  /*1780*/  LOP3.LUT R0, R0, 0x4, RZ, 0xc0, !PT ;  /* 0x0000000400007812 */ /* 0x000fe200078ec0ff */
[----:B------:R-:W-:Y:S02]  /*1790*/  @!P1 FMUL R24, R24, 16777216 ;  /* 0x4b80000018189820 */ /* 0x000fe40000400000 */
[----:B------:R-:W-:Y:S01]  /*17a0*/  @!P1 FMUL R16, R16, 16777216 ;  /* 0x4b80000010109820 */ /* 0x000fe20000400000 */
[----:B------:R-:W-:Y:S01]  /*17b0*/  ISETP.GE.U32.AND P1, PT, R3, 0x7f800000, PT ;  /* 0x7f8000000300780c */ /* 0x000fe20003f26070 */
[----:B------:R-:W-:Y:S01]  /*17c0*/  @!P3 FMUL R27, R27, 16777216 ;  /* 0x4b8000001b1bb820 */ /* 0x000fe20000400000 */
[----:B------:R-:W-:Y:S01]  /*17d0*/  IADD3 R0, R0, R45, RZ ;  /* 0x0000002d00007210 */ /* 0x000fe20007ffe0ff */
[----:B------:R-:W-:Y:S02]  /*17e0*/  @!P3 FMUL R26, R26, 16777216 ;  /* 0x4b8000001a1ab820 */ /* 0x000fe40000400000 */
[----:B------:R-:W-:-:S02]  /*17f0*/  @!P3 FMUL R19, R19, 16777216 ;  /* 0x4b8000001313b820 */ /* 0x000fc40000400000 */
[----:B------:R-:W-:Y:S02]  /*1800*/  @!P3 FMUL R18, R18, 16777216 ;  /* 0x4b8000001212b820 */ /* 0x000fe40000400000 */
[C---:B0-----:R-:W-:Y:S02]  /*1810*/  FMUL R20, R15.reuse, R17 ;  /* 0x000000110f147220 */ /* 0x041fe40000400000 */
[C---:B------:R-:W-:Y:S02]  /*1820*/  FMUL R25, R15.reuse, R25 ;  /* 0x000000190f197220 */ /* 0x040fe40000400000 */
[C---:B------:R-:W-:Y:S02]  /*1830*/  FMUL R24, R15.reuse, R24 ;  /* 0x000000180f187220 */ /* 0x040fe40000400000 */
[----:B------:R-:W-:Y:S01]  /*1840*/  FMUL R17, R15, R16 ;  /* 0x000000100f117220 */ /* 0x000fe20000400000 */
[----:B------:R-:W-:Y:S01]  /*1850*/  F2FP.BF16.PACK_AB R25, R25, R20 ;  /* 0x000000141919723e */ /* 0x000fe200000010ff */
[----:B-1----:R-:W-:-:S02]  /*1860*/  FMUL R27, R13, R27 ;  /* 0x0000001b0d1b7220 */ /* 0x002fc40000400000 */
[C---:B------:R-:W-:Y:S01]  /*1870*/  FMUL R26, R13.reuse, R26 ;  /* 0x0000001a0d1a7220 */ /* 0x040fe20000400000 */
[----:B------:R-:W-:Y:S01]  /*1880*/  F2FP.BF16.PACK_AB R17, R24, R17 ;  /* 0x000000111811723e */ /* 0x000fe200000010ff */
[C---:B------:R-:W-:Y:S01]  /*1890*/  FMUL R15, R13.reuse, R18 ;  /* 0x000000120d0f7220 */ /* 0x040fe20000400000 */
[----:B------:R-:W-:Y:S01]  /*18a0*/  STS [R10+0x400], R25 ;  /* 0x000400190a007388 */ /* 0x000fe20000000800 */
[----:B------:R-:W-:Y:S01]  /*18b0*/  FMUL R16, R13, R19 ;  /* 0x000000130d107220 */ /* 0x000fe20000400000 */
[----:B------:R-:W-:Y:S01]  /*18c0*/  LOP3.LUT R19, R10, 0x4, RZ, 0x3c, !PT ;  /* 0x000000040a137812 */ /* 0x000fe200078e3cff */
[----:B------:R-:W-:Y:S01]  /*18d0*/  FADD R11, R11, -1 ;  /* 0xbf8000000b0b7421 */ /* 0x000fe20000000000 */
[----:B------:R-:W-:Y:S01]  /*18e0*/  F2FP.BF16.PACK_AB R18, R26, R15 ;  /* 0x0000000f1a12723e */ /* 0x000fe200000010ff */
[----:B------:R-:W-:Y:S01]  /*18f0*/  STS [R10], R17 ;  /* 0x000000110a007388 */ /* 0x000fe20000000800 */
[----:B------:R-:W-:Y:S01]  /*1900*/  F2FP.BF16.PACK_AB R27, R27, R16 ;  /* 0x000000101b1b723e */ /* 0x000fe200000010ff */
[----:B------:R-:W-:Y:S01]  /*1910*/  FFMA.FTZ R14, R11, R21, -0.16845393180847167969 ;  /* 0xbe2c7f300b0e7423 */ /* 0x000fe20000010015 */
[----:B------:R-:W-:Y:S01]  /*1920*/  IADD3 R26, R3, -R12, RZ ;  /* 0x8000000c031a7210 */ /* 0x000fe20007ffe0ff */
[----:B------:R0:W-:Y:S01]  /*1930*/  STS [R19+0x800], R18 ;  /* 0x0008001213007388 */ /* 0x0001e20000000800 */
[----:B------:R-:W-:-:S02]  /*1940*/  IMAD.MOV.U32 R24, RZ, RZ, c[0x0][0x1c8] ;  /* 0x00007200ff187624 */ /* 0x000fc400078e00ff */
[C---:B------:R-:W-:Y:S01]  /*1950*/  FFMA.FTZ R14, R11.reuse, R14, 0.1716887056827545166 ;  /* 0x3e2fcf2a0b0e7423 */ /* 0x040fe2000001000e */
[----:B------:R1:W-:Y:S01]  /*1960*/  STS [R19+0xc00], R27 ;  /* 0x000c001b13007388 */ /* 0x0003e20000000800 */
[----:B------:R-:W-:Y:S01]  /*1970*/  FADD R26, R26, -1 ;  /* 0xbf8000001a1a7421 */ /* 0x000fe20000000000 */
[----:B------:R-:W-:Y:S01]  /*1980*/  LEA R15, R24, R49, 0x1 ;  /* 0x00000031180f7211 */ /* 0x000fe200078e08ff */
[----:B------:R-:W-:Y:S01]  /*1990*/  FFMA.FTZ R14, R11, R14, -0.17900948226451873779 ;  /* 0xbe374e430b0e7423 */ /* 0x000fe2000001000e */
[----:B------:R-:W-:Y:S01]  /*19a0*/  BAR.SYNC.DEFER_BLOCKING 0x0 ;  /* 0x0000000000007b1d */ /* 0x000fe20000010000 */
[----:B------:R-:W-:Y:S01]  /*19b0*/  FFMA.FTZ R13, R26, R21, -0.16845393180847167969 ;  /* 0xbe2c7f301a0d7423 */ /* 0x000fe20000010015 */
[----:B0-----:R-:W-:Y:S01]  /*19c0*/  LOP3.LUT R18, R9, 0x4, RZ, 0x3c, !PT ;  /* 0x0000000409127812 */ /* 0x001fe200078e3cff */
[----:B------:R-:W-:Y:S01]  /*19d0*/  FFMA.FTZ R14, R11, R14, 0.20512372255325317383 ;  /* 0x3e520bf40b0e7423 */ /* 0x000fe2000001000e */
[----:B------:R-:W-:Y:S01]  /*19e0*/  LEA R16, R24, R15, 0x1 ;  /* 0x0000000f18107211 */ /* 0x000fe200078e08ff */
[C---:B------:R-:W-:Y:S01]  /*19f0*/  FFMA.FTZ R13, R26.reuse, R13, 0.1716887056827545166 ;  /* 0x3e2fcf2a1a0d7423 */ /* 0x040fe2000001000d */
[-C--:B------:R-:W-:Y:S01]  /*1a00*/  LEA R10, P3, R49, R5.reuse, 0x1 ;  /* 0x00000005310a7211 */ /* 0x080fe200078608ff */
[----:B------:R-:W-:Y:S01]  /*1a10*/  FFMA.FTZ R14, R11, R14, -0.24046532809734344482 ;  /* 0xbe763c8b0b0e7423 */ /* 0x000fe2000001000e */
[----:B------:R-:W-:Y:S01]  /*1a20*/  LEA R12, P4, R15, R5, 0x1 ;  /* 0x000000050f0c7211 */ /* 0x000fe200078808ff */
[----:B------:R-:W-:-:S02]  /*1a30*/  FFMA.FTZ R13, R26, R13, -0.17900948226451873779 ;  /* 0xbe374e431a0d7423 */ /* 0x000fc4000001000d */
[C---:B------:R-:W-:Y:S02]  /*1a40*/  FFMA.FTZ R14, R11.reuse, R14, 0.28857114911079406738 ;  /* 0x3e93bf990b0e7423 */ /* 0x040fe4000001000e */
[C---:B------:R-:W-:Y:S02]  /*1a50*/  FFMA.FTZ R13, R26.reuse, R13, 0.20512372255325317383 ;  /* 0x3e520bf41a0d7423 */ /* 0x040fe4000001000d */
[C---:B------:R-:W-:Y:S02]  /*1a60*/  FFMA.FTZ R14, R11.reuse, R14, -0.36067417263984680176 ;  /* 0xbeb8aa490b0e7423 */ /* 0x040fe4000001000e */
[----:B------:R-:W-:Y:S02]  /*1a70*/  FFMA.FTZ R13, R26, R13, -0.24046532809734344482 ;  /* 0xbe763c8b1a0d7423 */ /* 0x000fe4000001000d */
[----:B------:R-:W-:Y:S02]  /*1a80*/  FFMA.FTZ R14, R11, R14, 0.48089820146560668945 ;  /* 0x3ef6384a0b0e7423 */ /* 0x000fe4000001000e */
[----:B-1----:R-:W-:-:S02]  /*1a90*/  IMAD R19, R24, 0x2, R16 ;  /* 0x0000000218137824 */ /* 0x002fc400078e0210 */
[C---:B------:R-:W-:Y:S01]  /*1aa0*/  FFMA.FTZ R14, R11.reuse, R14, -0.72134751081466674805 ;  /* 0xbf38aa3b0b0e7423 */ /* 0x040fe2000001000e */
[----:B------:R0:W1:Y:S01]  /*1ab0*/  LDS R29, [R9] ;  /* 0x00000000091d7984 */ /* 0x0000620000000800 */
[----:B------:R-:W-:Y:S01]  /*1ac0*/  FFMA.FTZ R13, R26, R13, 0.28857114911079406738 ;  /* 0x3e93bf991a0d7423 */ /* 0x000fe2000001000d */
[----:B------:R-:W-:Y:S01]  /*1ad0*/  LEA R20, R24, R19, 0x1 ;  /* 0x0000001318147211 */ /* 0x000fe200078e08ff */
[C---:B------:R-:W-:Y:S01]  /*1ae0*/  FMUL R14, R11.reuse, R14 ;  /* 0x0000000e0b0e7220 */ /* 0x040fe20000400000 */
[----:B------:R2:W3:Y:S01]  /*1af0*/  LDS R31, [R18] ;  /* 0x00000000121f7984 */ /* 0x0004e20000000800 */
[----:B------:R-:W-:Y:S01]  /*1b00*/  FFMA.FTZ R17, R26, R13, -0.36067417263984680176 ;  /* 0xbeb8aa491a117423 */ /* 0x000fe2000001000d */
[----:B------:R-:W-:Y:S01]  /*1b10*/  LEA R21, R24, R20, 0x1 ;  /* 0x0000001418157211 */ /* 0x000fe200078e08ff */
[----:B------:R-:W-:Y:S01]  /*1b20*/  FMUL R14, R11, R14 ;  /* 0x0000000e0b0e7220 */ /* 0x000fe20000400000 */
[----:B------:R4:W5:Y:S01]  /*1b30*/  LDS R33, [R22] ;  /* 0x0000000016217984 */ /* 0x0009620000000800 */
[----:B------:R-:W-:Y:S01]  /*1b40*/  FFMA.FTZ R17, R26, R17, 0.48089820146560668945 ;  /* 0x3ef6384a1a117423 */ /* 0x000fe20000010011 */
[-C--:B------:R-:W-:Y:S01]  /*1b50*/  LEA.HI.X.SX32 R13, R15, R6.reuse, 0x1, P4 ;  /* 0x000000060f0d7211 */ /* 0x080fe200020f0eff */
[----:B------:R-:W-:Y:S01]  /*1b60*/  FFMA.FTZ R28, R11, 1.4426950216293334961, R14 ;  /* 0x3fb8aa3b0b1c7823 */ /* 0x000fe2000001000e */
[----:B------:R4:W5:Y:S01]  /*1b70*/  LDS R35, [R23] ;  /* 0x0000000017237984 */ /* 0x0009620000000800 */
[----:B------:R-:W-:Y:S01]  /*1b80*/  LEA R14, P5, R16, R5, 0x1 ;  /* 0x00000005100e7211 */ /* 0x000fe200078a08ff */
[----:B------:R-:W-:Y:S01]  /*1b90*/  IMAD R25, R24, 0x2, R21 ;  /* 0x0000000218197824 */ /* 0x000fe200078e0215 */
[-C--:B------:R-:W-:Y:S01]  /*1ba0*/  LEA.HI.X.SX32 R11, R49, R6.reuse, 0x1, P3 ;  /* 0x00000006310b7211 */ /* 0x080fe200018f0eff */
[----:B0-----:R-:W-:Y:S01]  /*1bb0*/  FFMA.FTZ R9, R26, R17, -0.72134751081466674805 ;  /* 0xbf38aa3b1a097423 */ /* 0x001fe20000010011 */
[----:B------:R-:W-:Y:S01]  /*1bc0*/  LEA.HI.X.SX32 R15, R16, R6, 0x1, P5 ;  /* 0x00000006100f7211 */ /* 0x000fe200028f0eff */
[----:B------:R-:W-:Y:S01]  /*1bd0*/  FADD R7, R7, R28 ;  /* 0x0000001c07077221 */ /* 0x000fe20000000000 */
[----:B--2---:R-:W-:Y:S01]  /*1be0*/  LEA R18, P3, R19, R5, 0x1 ;  /* 0x0000000513127211 */ /* 0x004fe200078608ff */
[----:B------:R-:W-:Y:S01]  /*1bf0*/  FMUL R9, R26, R9 ;  /* 0x000000091a097220 */ /* 0x000fe20000400000 */
[----:B------:R-:W-:-:S02]  /*1c00*/  LEA R16, P4, R20, R5, 0x1 ;  /* 0x0000000514107211 */ /* 0x000fc400078808ff */
[----:B------:R-:W-:Y:S01]  /*1c10*/  LEA R27, R24, R25, 0x1 ;  /* 0x00000019181b7211 */ /* 0x000fe200078e08ff */
[----:B------:R-:W-:Y:S01]  /*1c20*/  FMUL R9, R26, R9 ;  /* 0x000000091a097220 */ /* 0x000fe20000400000 */
[-C--:B------:R-:W-:Y:S02]  /*1c30*/  LEA.HI.X.SX32 R19, R19, R6.reuse, 0x1, P3 ;  /* 0x0000000613137211 */ /* 0x080fe400018f0eff */
[----:B------:R-:W-:Y:S01]  /*1c40*/  LEA.HI.X.SX32 R17, R20, R6, 0x1, P4 ;  /* 0x0000000614117211 */ /* 0x000fe200020f0eff */
[----:B------:R-:W-:Y:S01]  /*1c50*/  FFMA.FTZ R9, R26, 1.4426950216293334961, R9 ;  /* 0x3fb8aa3b1a097823 */ /* 0x000fe20000010009 */
[-C--:B----4-:R-:W-:Y:S02]  /*1c60*/  LEA R22, P3, R21, R5.reuse, 0x1 ;  /* 0x0000000515167211 */ /* 0x090fe400078608ff */
[-C--:B------:R-:W-:Y:S01]  /*1c70*/  LEA R20, P4, R25, R5.reuse, 0x1 ;  /* 0x0000000519147211 */ /* 0x080fe200078808ff */
[----:B------:R-:W-:Y:S01]  /*1c80*/  FADD R8, R8, R9 ;  /* 0x0000000908087221 */ /* 0x000fe20000000000 */
[----:B------:R-:W-:-:S02]  /*1c90*/  LEA R24, P5, R27, R5, 0x1 ;  /* 0x000000051b187211 */ /* 0x000fc400078a08ff */
[-C--:B------:R-:W-:Y:S02]  /*1ca0*/  LEA.HI.X.SX32 R23, R21, R6.reuse, 0x1, P3 ;  /* 0x0000000615177211 */ /* 0x080fe400018f0eff */
[-C--:B------:R-:W-:Y:S02]  /*1cb0*/  LEA.HI.X.SX32 R21, R25, R6.reuse, 0x1, P4 ;  /* 0x0000000619157211 */ /* 0x080fe400020f0eff */
[----:B------:R-:W-:Y:S01]  /*1cc0*/  LEA.HI.X.SX32 R25, R27, R6, 0x1, P5 ;  /* 0x000000061b197211 */ /* 0x000fe200028f0eff */
[----:B------:R-:W-:Y:S01]  /*1cd0*/  @P1 IMAD.MOV.U32 R6, RZ, RZ, 0x7f800000 ;  /* 0x7f800000ff061424 */ /* 0x000fe200078e00ff */
[----:B-1----:R0:W-:Y:S01]  /*1ce0*/  STG.E.U16 [R10.64], R29 ;  /* 0x0000001d0a007986 */ /* 0x0021e2000c101504 */
[----:B------:R-:W-:Y:S02]  /*1cf0*/  @P2 MOV R5, 0x7f800000 ;  /* 0x7f80000000052802 */ /* 0x000fe40000000f00 */
[----:B------:R-:W-:Y:S01]  /*1d00*/  @P1 FFMA.FTZ R8, R3, R6, +INF ;  /* 0x7f80000003081423 */ /* 0x000fe20000010006 */
[----:B------:R-:W-:Y:S01]  /*1d10*/  PRMT R6, R29, 0x7632, R6 ;  /* 0x000076321d067816 */ /* 0x000fe20000000006 */
[----:B---3--:R1:W-:Y:S01]  /*1d20*/  STG.E.U16 [R12.64], R31 ;  /* 0x0000001f0c007986 */ /* 0x0083e2000c101504 */
[C---:B------:R-:W-:Y:S01]  /*1d30*/  @P2 FFMA.FTZ R7, R4.reuse, R5, +INF ;  /* 0x7f80000004072423 */ /* 0x040fe20000010005 */
[----:B------:R-:W-:-:S02]  /*1d40*/  FSETP.NEU.AND P3, PT, R4, RZ, PT ;  /* 0x000000ff0400720b */ /* 0x000fc40003f6d000 */
[----:B-----5:R2:W-:Y:S01]  /*1d50*/  STG.E.U16 [R14.64], R33 ;  /* 0x000000210e007986 */ /* 0x0205e2000c101504 */
[----:B------:R-:W-:Y:S02]  /*1d60*/  FSETP.NEU.AND P2, PT, R3, RZ, PT ;  /* 0x000000ff0300720b */ /* 0x000fe40003f4d000 */
[----:B0-----:R-:W-:Y:S01]  /*1d70*/  PRMT R11, R31, 0x7632, R11 ;  /* 0x000076321f0b7816 */ /* 0x001fe2000000000b */
[----:B------:R2:W-:Y:S01]  /*1d80*/  STG.E.U16 [R18.64], R35 ;  /* 0x0000002312007986 */ /* 0x0005e2000c101504 */
[----:B------:R-:W-:Y:S02]  /*1d90*/  PRMT R10, R33, 0x7632, R10 ;  /* 0x00007632210a7816 */ /* 0x000fe4000000000a */
[----:B------:R-:W-:Y:S01]  /*1da0*/  FSEL R4, R7, -INF , P3 ;  /* 0xff80000007047808 */ /* 0x000fe20001800000 */
[----:B------:R2:W-:Y:S01]  /*1db0*/  STG.E.U16 [R16.64], R6 ;  /* 0x0000000610007986 */ /* 0x0005e2000c101504 */
[----:B-1----:R-:W-:Y:S02]  /*1dc0*/  PRMT R12, R35, 0x7632, R12 ;  /* 0x00007632230c7816 */ /* 0x002fe4000000000c */
[----:B------:R-:W-:Y:S01]  /*1dd0*/  FSEL R3, R8, -INF , P2 ;  /* 0xff80000008037808 */ /* 0x000fe20001000000 */
[----:B------:R2:W-:Y:S01]  /*1de0*/  STG.E.U16 [R22.64], R11 ;  /* 0x0000000b16007986 */ /* 0x0005e2000c101504 */
[----:B------:R-:W-:-:S03]  /*1df0*/  FFMA R4, R4, 0.69314718246459960938, R51 ;  /* 0x3f31721804047823 */ /* 0x000fc60000000033 */
[----:B------:R2:W-:Y:S01]  /*1e00*/  STG.E.U16 [R20.64], R10 ;  /* 0x0000000a14007986 */ /* 0x0005e2000c101504 */
[----:B------:R-:W-:-:S03]  /*1e10*/  FFMA R5, R3, 0.69314718246459960938, R52 ;  /* 0x3f31721803057823 */ /* 0x000fc60000000034 */
[----:B------:R2:W-:Y:S04]  /*1e20*/  STG.E.U16 [R24.64], R12 ;  /* 0x0000000c18007986 */ /* 0x0005e8000c101504 */
[----:B------:R-:W-:Y:S06]  /*1e30*/  BAR.SYNC.DEFER_BLOCKING 0x0 ;  /* 0x0000000000007b1d */ /* 0x000fec0000010000 */
[----:B------:R2:W-:Y:S04]  /*1e40*/  STS.64 [R46], R4 ;  /* 0x000000042e007388 */ /* 0x0005e80000000a00 */
[----:B------:R-:W-:Y:S06]  /*1e50*/  BAR.SYNC.DEFER_BLOCKING 0x0 ;  /* 0x0000000000007b1d */ /* 0x000fec0000010000 */
[----:B------:R-:W-:Y:S05]  /*1e60*/  @P0 EXIT ;  /* 0x000000000000094d */ /* 0x000fea0003800000 */
[----:B--2---:R-:W0:Y:S01]  /*1e70*/  LDS R7, [R0] ;  /* 0x0000000000077984 */ /* 0x004e220000000800 */
[----:B------:R-:W-:Y:S01]  /*1e80*/  IMAD R2, R2, c[0x0][0x1cc], RZ ;  /* 0x0000730002027a24 */ /* 0x000fe200078e02ff */
[C---:B------:R-:W-:Y:S01]  /*1e90*/  SHF.L.U32 R6, R50.reuse, 0x2, RZ ;  /* 0x0000000232067819 */ /* 0x040fe200000006ff */
[----:B------:R-:W-:-:S03]  /*1ea0*/  IMAD.HI R5, R50, 0x4, RZ ;  /* 0x0000000432057827 */ /* 0x000fc600078e02ff */
[C---:B------:R-:W-:Y:S01]  /*1eb0*/  SHF.L.U32 R3, R2.reuse, 0x2, RZ ;  /* 0x0000000202037819 */ /* 0x040fe200000006ff */
[----:B------:R-:W-:-:S03]  /*1ec0*/  IMAD.HI R4, R2, 0x4, RZ ;  /* 0x0000000402047827 */ /* 0x000fc600078e02ff */
[----:B------:R-:W-:-:S04]  /*1ed0*/  IADD3 R2, P0, P1, R6, c[0x0][0x180], R3 ;  /* 0x0000600006027a10 */ /* 0x000fc8000791e003 */
[----:B------:R-:W-:-:S05]  /*1ee0*/  IADD3.X R3, R5, c[0x0][0x184], R4, P0, P1 ;  /* 0x0000610005037a10 */ /* 0x000fca00007e2404 */
[----:B0-----:R-:W-:Y:S01]  /*1ef0*/  STG.E [R2.64], R7 ;  /* 0x0000000702007986 */ /* 0x001fe2000c101904 */
[----:B------:R-:W-:Y:S05]  /*1f00*/  EXIT ;  /* 0x000000000000794d */ /* 0x000fea0003800000 */
.L_x_2:
[----:B------:R-:W-:-:S00]  /*1f10*/  BRA `(.L_x_2) ;  /* 0xfffffff000007947 */ /* 0x000fc0000383ffff */
[----:B------:R-:W-:-:S00]  /*1f20*/  NOP ;  /* 0x0000000000007918 */ /* 0x000fc00000000000 */
        /* <DEDUP_REMOVED lines=13> */
.L_x_3:


//--------------------- .nv.global.init           --------------------------
	.section	.nv.global.init,"aw",@progbits
.nv.global.init:
	.type		_$_str,@object
	.size		_$_str,(.L_0 - _$_str)
_$_str:
        /*0000*/ 	.byte	0x5f, 0x5f, 0x43, 0x55, 0x44, 0x41, 0x5f, 0x46, 0x54, 0x5a, 0x00
.L_0:


//--------------------- .nv.shared.attn_fwd       --------------------------
	.section	.nv.shared.attn_fwd,"aw",@nobits
	.sectionflags	@""
	.align	16
